	.target	sm_90a

	.elftype	@"ET_EXEC"


//--------------------- .note.nv.tkinfo           --------------------------
	.section	.note.nv.tkinfo,"",@"SHT_NOTE"
	.sectionflags	@"SHF_NOTE_NV_TKINFO"
	.tkinfo
        /*0018*/ 	.word	0x00000002
        /*0030*/ 	.string	""
        /*0030*/ 	.string	"ptxas"
        /*0030*/ 	.string	"Cuda compilation tools, release 13.0, V13.0.88"
        /*0030*/ 	.string	"Build cuda_13.0.r13.0/compiler.36424714_0"
        /*0030*/ 	.string	"-arch sm_90a -m 64 "



//--------------------- .note.nv.cuinfo           --------------------------
	.section	.note.nv.cuinfo,"",@"SHT_NOTE"
	.sectionflags	@"SHF_NOTE_NV_CUINFO"
        /*0018*/ 	.short	0x0002
        /*001a*/ 	.short	0x005a
        /*001c*/ 	.short	0x0082
	.zero		2


//--------------------- .nv.info                  --------------------------
	.section	.nv.info,"",@"SHT_CUDA_INFO"
	.align	4


	//----- nvinfo : EIATTR_REGCOUNT
	.align		4
        /*0000*/ 	.byte	0x04, 0x2f
        /*0002*/ 	.short	(.L_12 - .L_11)
	.align		4
.L_11:
        /*0004*/ 	.word	index@(_ZN7cutlass13device_kernelINS_4gemm6kernel13GemmUniversalIN4cute5tupleIJiiiiEEENS1_10collective13CollectiveMmaINS1_37MainloopSm90TmaGmmaWarpSpecializedFP8ILi7ENS5_IJNS4_1CILi1EEENSA_ILi8EEESB_EEENS1_35KernelTmaWarpSpecializedCooperativeEEENS5_IJNSA_ILi128EEESG_SG_EEENS_12float_e5m2_tENS5_IJlSB_lEEESI_SJ_NS4_8TiledMMAINS4_8MMA_AtomIJNS4_4SM904GMMA31MMA_64x128x32_F32E5M2E5M2_SS_TNILNSN_7ScaleInE1ELSP_1EEEEEENS4_6LayoutINS5_IJNSA_ILi2EEESB_SB_EEENS5_IJSB_NSA_ILi0EEESV_EEEEENS5_IJNS4_10UnderscoreESY_SY_EEEEENS4_23SM90_TMA_LOAD_MULTICASTENS4_14ComposedLayoutINS4_7SwizzleILi3ELi4ELi3EEENS4_18smem_ptr_flag_bitsILi8EEENSS_INS5_IJSC_SG_EEENS5_IJSG_SB_EEEEEEEvNS4_8identityENS4_13SM90_TMA_LOADES1A_vS1B_EENS_8epilogue10collective6detail29Sm90TmaWarpSpecializedAdapterINS1F_15DefaultEpilogueISI_SJ_SJ_NS1E_6thread17LinearCombinationISI_Li1EffLNS1J_9ScaleType4KindE0ELNS_15FloatRoundStyleE2ESI_EENS1_15EpilogueDefaultEEEEEvvEEEEvNT_6ParamsE)
        /*0008*/ 	.word	0x000000a8


	//----- nvinfo : EIATTR_FRAME_SIZE
	.align		4
.L_12:
        /*000c*/ 	.byte	0x04, 0x11
        /*000e*/ 	.short	(.L_14 - .L_13)
	.align		4
.L_13:
        /*0010*/ 	.word	index@(_ZN7cutlass13device_kernelINS_4gemm6kernel13GemmUniversalIN4cute5tupleIJiiiiEEENS1_10collective13CollectiveMmaINS1_37MainloopSm90TmaGmmaWarpSpecializedFP8ILi7ENS5_IJNS4_1CILi1EEENSA_ILi8EEESB_EEENS1_35KernelTmaWarpSpecializedCooperativeEEENS5_IJNSA_ILi128EEESG_SG_EEENS_12float_e5m2_tENS5_IJlSB_lEEESI_SJ_NS4_8TiledMMAINS4_8MMA_AtomIJNS4_4SM904GMMA31MMA_64x128x32_F32E5M2E5M2_SS_TNILNSN_7ScaleInE1ELSP_1EEEEEENS4_6LayoutINS5_IJNSA_ILi2EEESB_SB_EEENS5_IJSB_NSA_ILi0EEESV_EEEEENS5_IJNS4_10UnderscoreESY_SY_EEEEENS4_23SM90_TMA_LOAD_MULTICASTENS4_14ComposedLayoutINS4_7SwizzleILi3ELi4ELi3EEENS4_18smem_ptr_flag_bitsILi8EEENSS_INS5_IJSC_SG_EEENS5_IJSG_SB_EEEEEEEvNS4_8identityENS4_13SM90_TMA_LOADES1A_vS1B_EENS_8epilogue10collective6detail29Sm90TmaWarpSpecializedAdapterINS1F_15DefaultEpilogueISI_SJ_SJ_NS1E_6thread17LinearCombinationISI_Li1EffLNS1J_9ScaleType4KindE0ELNS_15FloatRoundStyleE2ESI_EENS1_15EpilogueDefaultEEEEEvvEEEEvNT_6ParamsE)
        /*0014*/ 	.word	0x00000000


	//----- nvinfo : EIATTR_MIN_STACK_SIZE
	.align		4
.L_14:
        /*0018*/ 	.byte	0x04, 0x12
        /*001a*/ 	.short	(.L_16 - .L_15)
	.align		4
.L_15:
        /*001c*/ 	.word	index@(_ZN7cutlass13device_kernelINS_4gemm6kernel13GemmUniversalIN4cute5tupleIJiiiiEEENS1_10collective13CollectiveMmaINS1_37MainloopSm90TmaGmmaWarpSpecializedFP8ILi7ENS5_IJNS4_1CILi1EEENSA_ILi8EEESB_EEENS1_35KernelTmaWarpSpecializedCooperativeEEENS5_IJNSA_ILi128EEESG_SG_EEENS_12float_e5m2_tENS5_IJlSB_lEEESI_SJ_NS4_8TiledMMAINS4_8MMA_AtomIJNS4_4SM904GMMA31MMA_64x128x32_F32E5M2E5M2_SS_TNILNSN_7ScaleInE1ELSP_1EEEEEENS4_6LayoutINS5_IJNSA_ILi2EEESB_SB_EEENS5_IJSB_NSA_ILi0EEESV_EEEEENS5_IJNS4_10UnderscoreESY_SY_EEEEENS4_23SM90_TMA_LOAD_MULTICASTENS4_14ComposedLayoutINS4_7SwizzleILi3ELi4ELi3EEENS4_18smem_ptr_flag_bitsILi8EEENSS_INS5_IJSC_SG_EEENS5_IJSG_SB_EEEEEEEvNS4_8identityENS4_13SM90_TMA_LOADES1A_vS1B_EENS_8epilogue10collective6detail29Sm90TmaWarpSpecializedAdapterINS1F_15DefaultEpilogueISI_SJ_SJ_NS1E_6thread17LinearCombinationISI_Li1EffLNS1J_9ScaleType4KindE0ELNS_15FloatRoundStyleE2ESI_EENS1_15EpilogueDefaultEEEEEvvEEEEvNT_6ParamsE)
        /*0020*/ 	.word	0x00000000
.L_16:


//--------------------- .nv.compat                --------------------------
	.section	.nv.compat,"",@"SHT_CUDA_COMPAT_INFO"
	.align	4
        /*0000*/ 	.byte	0x02, 0x09, 0x01, 0x00, 0x02, 0x02, 0x04, 0x00, 0x02, 0x05, 0x05, 0x00, 0x03, 0x07, 0x01, 0x01
        /*0010*/ 	.byte	0x02, 0x03, 0x01, 0x00, 0x02, 0x06, 0x01, 0x00, 0x04, 0x0b, 0x08, 0x00, 0x00, 0x00, 0x00, 0x00
        /*0020*/ 	.byte	0x00, 0x00, 0x00, 0x00


//--------------------- .nv.info._ZN7cutlass13device_kernelINS_4gemm6kernel13GemmUniversalIN4cute5tupleIJiiiiEEENS1_10collective13CollectiveMmaINS1_37MainloopSm90TmaGmmaWarpSpecializedFP8ILi7ENS5_IJNS4_1CILi1EEENSA_ILi8EEESB_EEENS1_35KernelTmaWarpSpecializedCooperativeEEENS5_IJNSA_ILi128EEESG_SG_EEENS_12float_e5m2_tENS5_IJlSB_lEEESI_SJ_NS4_8TiledMMAINS4_8MMA_AtomIJNS4_4SM904GMMA31MMA_64x128x32_F32E5M2E5M2_SS_TNILNSN_7ScaleInE1ELSP_1EEEEEENS4_6LayoutINS5_IJNSA_ILi2EEESB_SB_EEENS5_IJSB_NSA_ILi0EEESV_EEEEENS5_IJNS4_10UnderscoreESY_SY_EEEEENS4_23SM90_TMA_LOAD_MULTICASTENS4_14ComposedLayoutINS4_7SwizzleILi3ELi4ELi3EEENS4_18smem_ptr_flag_bitsILi8EEENSS_INS5_IJSC_SG_EEENS5_IJSG_SB_EEEEEEEvNS4_8identityENS4_13SM90_TMA_LOADES1A_vS1B_EENS_8epilogue10collective6detail29Sm90TmaWarpSpecializedAdapterINS1F_15DefaultEpilogueISI_SJ_SJ_NS1E_6thread17LinearCombinationISI_Li1EffLNS1J_9ScaleType4KindE0ELNS_15FloatRoundStyleE2ESI_EENS1_15EpilogueDefaultEEEEEvvEEEEvNT_6ParamsE --------------------------
	.section	.nv.info._ZN7cutlass13device_kernelINS_4gemm6kernel13GemmUniversalIN4cute5tupleIJiiiiEEENS1_10collective13CollectiveMmaINS1_37MainloopSm90TmaGmmaWarpSpecializedFP8ILi7ENS5_IJNS4_1CILi1EEENSA_ILi8EEESB_EEENS1_35KernelTmaWarpSpecializedCooperativeEEENS5_IJNSA_ILi128EEESG_SG_EEENS_12float_e5m2_tENS5_IJlSB_lEEESI_SJ_NS4_8TiledMMAINS4_8MMA_AtomIJNS4_4SM904GMMA31MMA_64x128x32_F32E5M2E5M2_SS_TNILNSN_7ScaleInE1ELSP_1EEEEEENS4_6LayoutINS5_IJNSA_ILi2EEESB_SB_EEENS5_IJSB_NSA_ILi0EEESV_EEEEENS5_IJNS4_10UnderscoreESY_SY_EEEEENS4_23SM90_TMA_LOAD_MULTICASTENS4_14ComposedLayoutINS4_7SwizzleILi3ELi4ELi3EEENS4_18smem_ptr_flag_bitsILi8EEENSS_INS5_IJSC_SG_EEENS5_IJSG_SB_EEEEEEEvNS4_8identityENS4_13SM90_TMA_LOADES1A_vS1B_EENS_8epilogue10collective6detail29Sm90TmaWarpSpecializedAdapterINS1F_15DefaultEpilogueISI_SJ_SJ_NS1E_6thread17LinearCombinationISI_Li1EffLNS1J_9ScaleType4KindE0ELNS_15FloatRoundStyleE2ESI_EENS1_15EpilogueDefaultEEEEEvvEEEEvNT_6ParamsE,"",@"SHT_CUDA_INFO"
	.sectionflags	@""
	.align	4


	//----- nvinfo : EIATTR_CUDA_API_VERSION
	.align		4
        /*0000*/ 	.byte	0x04, 0x37
        /*0002*/ 	.short	(.L_18 - .L_17)
.L_17:
        /*0004*/ 	.word	0x00000082


	//----- nvinfo : EIATTR_KPARAM_INFO
	.align		4
.L_18:
        /*0008*/ 	.byte	0x04, 0x17
        /*000a*/ 	.short	(.L_20 - .L_19)
.L_19:
        /*000c*/ 	.word	0x00000000
        /*0010*/ 	.short	0x0000
        /*0012*/ 	.short	0x0070
        /*0014*/ 	.byte	0x00, 0xf0, 0x01, 0x10


	//----- nvinfo : EIATTR_SPARSE_MMA_MASK
	.align		4
.L_20:
        /*0018*/ 	.byte	0x03, 0x50
        /*001a*/ 	.short	0x0000


	//----- nvinfo : EIATTR_MAXREG_COUNT
	.align		4
        /*001c*/ 	.byte	0x03, 0x1b
        /*001e*/ 	.short	0x00a8


	//----- nvinfo : EIATTR_NUM_BARRIERS
	.align		4
        /*0020*/ 	.byte	0x02, 0x4c
        /*0022*/ 	.byte	0x01
	.zero		1


	//----- nvinfo : EIATTR_MERCURY_ISA_VERSION
	.align		4
        /*0024*/ 	.byte	0x03, 0x5f
        /*0026*/ 	.short	0x0101


	//----- nvinfo : EIATTR_INT_WARP_WIDE_INSTR_OFFSETS
	.align		4
        /*0028*/ 	.byte	0x04, 0x31
        /*002a*/ 	.short	(.L_22 - .L_21)


	//   ....[0]....
.L_21:
        /*002c*/ 	.word	0x000004a0


	//   ....[1]....
        /*0030*/ 	.word	0x000004c0


	//   ....[2]....
        /*0034*/ 	.word	0x00000690


	//----- nvinfo : EIATTR_COOP_GROUP_MASK_REGIDS
	.align		4
.L_22:
        /*0038*/ 	.byte	0x04, 0x29
        /*003a*/ 	.short	(.L_24 - .L_23)


	//   ....[0]....
.L_23:
        /*003c*/ 	.word	0xffffffff


	//   ....[1]....
        /*0040*/ 	.word	0xffffffff


	//   ....[2]....
        /*0044*/ 	.word	0xffffffff


	//   ....[3]....
        /*0048*/ 	.word	0xffffffff


	//   ....[4]....
        /*004c*/ 	.word	0xffffffff


	//   ....[5]....
        /*0050*/ 	.word	0xffffffff


	//----- nvinfo : EIATTR_COOP_GROUP_INSTR_OFFSETS
	.align		4
.L_24:
        /*0054*/ 	.byte	0x04, 0x28
        /*0056*/ 	.short	(.L_26 - .L_25)


	//   ....[0]....
.L_25:
        /*0058*/ 	.word	0x00000060


	//   ....[1]....
        /*005c*/ 	.word	0x00000070


	//   ....[2]....
        /*0060*/ 	.word	0x00000130


	//   ....[3]....
        /*0064*/ 	.word	0x00000320


	//   ....[4]....
        /*0068*/ 	.word	0x000007d0


	//   ....[5]....
        /*006c*/ 	.word	0x00001250


	//----- nvinfo : EIATTR_REG_RECONFIG
	.align		4
.L_26:
        /*0070*/ 	.byte	0x01, 0x54
	.zero		2


	//----- nvinfo : EIATTR_MBARRIER_INSTR_OFFSETS
	.align		4
        /*0074*/ 	.byte	0x04, 0x39
        /*0076*/ 	.short	(.L_28 - .L_27)


	//   ....[0]....
.L_27:
        /*0078*/ 	.word	0x00000230
        /*007c*/ 	.word	0x000000ff
        /*0080*/ 	.word	0x00000000
        /*0084*/ 	.short	0x0100
        /*0086*/ 	.byte	0x08
	.zero		1


	//   ....[1]....
        /*0088*/ 	.word	0x00000240
        /*008c*/ 	.word	0x000000ff
        /*0090*/ 	.word	0x00000038
        /*0094*/ 	.short	0x0100
        /*0096*/ 	.byte	0x08
	.zero		1


	//   ....[2]....
        /*0098*/ 	.word	0x00000250
        /*009c*/ 	.word	0x000000ff
        /*00a0*/ 	.word	0x00000008
        /*00a4*/ 	.short	0x0100
        /*00a6*/ 	.byte	0x08
	.zero		1


	//   ....[3]....
        /*00a8*/ 	.word	0x00000260
        /*00ac*/ 	.word	0x000000ff
        /*00b0*/ 	.word	0x00000040
        /*00b4*/ 	.short	0x0100
        /*00b6*/ 	.byte	0x08
	.zero		1


	//   ....[4]....
        /*00b8*/ 	.word	0x00000270
        /*00bc*/ 	.word	0x000000ff
        /*00c0*/ 	.word	0x00000010
        /*00c4*/ 	.short	0x0100
        /*00c6*/ 	.byte	0x08
	.zero		1


	//   ....[5]....
        /*00c8*/ 	.word	0x00000280
        /*00cc*/ 	.word	0x000000ff
        /*00d0*/ 	.word	0x00000048
        /*00d4*/ 	.short	0x0100
        /*00d6*/ 	.byte	0x08
	.zero		1


	//   ....[6]....
        /*00d8*/ 	.word	0x00000290
        /*00dc*/ 	.word	0x000000ff
        /*00e0*/ 	.word	0x00000018
        /*00e4*/ 	.short	0x0100
        /*00e6*/ 	.byte	0x08
	.zero		1


	//   ....[7]....
        /*00e8*/ 	.word	0x000002a0
        /*00ec*/ 	.word	0x000000ff
        /*00f0*/ 	.word	0x00000050
        /*00f4*/ 	.short	0x0100
        /*00f6*/ 	.byte	0x08
	.zero		1


	//   ....[8]....
        /*00f8*/ 	.word	0x000002b0
        /*00fc*/ 	.word	0x000000ff
        /*0100*/ 	.word	0x00000020
        /*0104*/ 	.short	0x0100
        /*0106*/ 	.byte	0x08
	.zero		1


	//   ....[9]....
        /*0108*/ 	.word	0x000002c0
        /*010c*/ 	.word	0x000000ff
        /*0110*/ 	.word	0x00000058
        /*0114*/ 	.short	0x0100
        /*0116*/ 	.byte	0x08
	.zero		1


	//   ....[10]....
        /*0118*/ 	.word	0x000002d0
        /*011c*/ 	.word	0x000000ff
        /*0120*/ 	.word	0x00000028
        /*0124*/ 	.short	0x0100
        /*0126*/ 	.byte	0x08
	.zero		1


	//   ....[11]....
        /*0128*/ 	.word	0x000002e0
        /*012c*/ 	.word	0x000000ff
        /*0130*/ 	.word	0x00000060
        /*0134*/ 	.short	0x0100
        /*0136*/ 	.byte	0x08
	.zero		1


	//   ....[12]....
        /*0138*/ 	.word	0x000002f0
        /*013c*/ 	.word	0x000000ff
        /*0140*/ 	.word	0x00000030
        /*0144*/ 	.short	0x0100
        /*0146*/ 	.byte	0x08
	.zero		1


	//   ....[13]....
        /*0148*/ 	.word	0x00000300
        /*014c*/ 	.word	0x000000ff
        /*0150*/ 	.word	0x00000068
        /*0154*/ 	.short	0x0100
        /*0156*/ 	.byte	0x08
	.zero		1


	//   ....[14]....
        /*0158*/ 	.word	0x00000730
        /*015c*/ 	.word	0x000000ff
        /*0160*/ 	.word	0x00000080
        /*0164*/ 	.short	0x0100
        /*0166*/ 	.byte	0x06
	.zero		1


	//   ....[15]....
        /*0168*/ 	.word	0x00000780
        /*016c*/ 	.word	0x000000ff
        /*0170*/ 	.word	0x00000088
        /*0174*/ 	.short	0x0100
        /*0176*/ 	.byte	0x06
	.zero		1


	//   ....[16]....
        /*0178*/ 	.word	0x00001770
        /*017c*/ 	.word	0x000000ff
        /*0180*/ 	.word	0x00000000
        /*0184*/ 	.short	0x010a
        /*0186*/ 	.byte	0x06
	.zero		1


	//   ....[17]....
        /*0188*/ 	.word	0x000017b0
        /*018c*/ 	.word	0x000000ff
        /*0190*/ 	.word	0x00000000
        /*0194*/ 	.short	0x010a
        /*0196*/ 	.byte	0x06
	.zero		1


	//   ....[18]....
        /*0198*/ 	.word	0x00002190
        /*019c*/ 	.word	0x000000ff
        /*01a0*/ 	.word	0x00000000
        /*01a4*/ 	.short	0x010a
        /*01a6*/ 	.byte	0x0c
	.zero		1


	//   ....[19]....
        /*01a8*/ 	.word	0x000021d0
        /*01ac*/ 	.word	0x000000ff
        /*01b0*/ 	.word	0x00000000
        /*01b4*/ 	.short	0x010a
        /*01b6*/ 	.byte	0x0c
	.zero		1


	//   ....[20]....
        /*01b8*/ 	.word	0x000028c0
        /*01bc*/ 	.word	0x0000008e
        /*01c0*/ 	.word	0x00000000
        /*01c4*/ 	.short	0x0101
        /*01c6*/ 	.byte	0x3f
	.zero		1


	//   ....[21]....
        /*01c8*/ 	.word	0x00002f60
        /*01cc*/ 	.word	0x0000000b
        /*01d0*/ 	.word	0x00000000
        /*01d4*/ 	.short	0x0101
        /*01d6*/ 	.byte	0x3f
	.zero		1


	//   ....[22]....
        /*01d8*/ 	.word	0x00008870
        /*01dc*/ 	.word	0x00000016
        /*01e0*/ 	.word	0x00000038
        /*01e4*/ 	.short	0x010a
        /*01e6*/ 	.byte	0x3f
	.zero		1


	//   ....[23]....
        /*01e8*/ 	.word	0x00008ca0
        /*01ec*/ 	.word	0x00000008
        /*01f0*/ 	.word	0x00000088
        /*01f4*/ 	.short	0x0101
        /*01f6*/ 	.byte	0x3f
	.zero		1


	//   ....[24]....
        /*01f8*/ 	.word	0x00009320
        /*01fc*/ 	.word	0x00000006
        /*0200*/ 	.word	0x00000000
        /*0204*/ 	.short	0x010a
        /*0206*/ 	.byte	0x3f
	.zero		1


	//   ....[25]....
        /*0208*/ 	.word	0x000093a0
        /*020c*/ 	.word	0x00000007
        /*0210*/ 	.word	0x00000000
        /*0214*/ 	.short	0x010a
        /*0216*/ 	.byte	0x3f
	.zero		1


	//   ....[26]....
        /*0218*/ 	.word	0x00009430
        /*021c*/ 	.word	0x00000006
        /*0220*/ 	.word	0x00000000
        /*0224*/ 	.short	0x010a
        /*0226*/ 	.byte	0x3f
	.zero		1


	//   ....[27]....
        /*0228*/ 	.word	0x000094c0
        /*022c*/ 	.word	0x00000009
        /*0230*/ 	.word	0x00000000
        /*0234*/ 	.short	0x010a
        /*0236*/ 	.byte	0x3f
	.zero		1


	//   ....[28]....
        /*0238*/ 	.word	0x00009550
        /*023c*/ 	.word	0x0000000a
        /*0240*/ 	.word	0x00000000
        /*0244*/ 	.short	0x010a
        /*0246*/ 	.byte	0x3f
	.zero		1


	//   ....[29]....
        /*0248*/ 	.word	0x000095e0
        /*024c*/ 	.word	0x0000000b
        /*0250*/ 	.word	0x00000000
        /*0254*/ 	.short	0x010a
        /*0256*/ 	.byte	0x3f
	.zero		1


	//   ....[30]....
        /*0258*/ 	.word	0x00009670
        /*025c*/ 	.word	0x00000003
        /*0260*/ 	.word	0x00000000
        /*0264*/ 	.short	0x010a
        /*0266*/ 	.byte	0x3f
	.zero		1


	//   ....[31]....
        /*0268*/ 	.word	0x000096e0
        /*026c*/ 	.word	0x0000000c
        /*0270*/ 	.word	0x00000000
        /*0274*/ 	.short	0x010a
        /*0276*/ 	.byte	0x3f
	.zero		1


	//   ....[32]....
        /*0278*/ 	.word	0x00009740
        /*027c*/ 	.word	0x0000008e
        /*0280*/ 	.word	0x00000000
        /*0284*/ 	.short	0x010a
        /*0286*/ 	.byte	0x3f
	.zero		1


	//   ....[33]....
        /*0288*/ 	.word	0x00009810
        /*028c*/ 	.word	0x00000016
        /*0290*/ 	.word	0x00000038
        /*0294*/ 	.short	0x010a
        /*0296*/ 	.byte	0x3f
	.zero		1


	//   ....[34]....
        /*0298*/ 	.word	0x000098e0
        /*029c*/ 	.word	0x00000006
        /*02a0*/ 	.word	0x00000000
        /*02a4*/ 	.short	0x010a
        /*02a6*/ 	.byte	0x3f
	.zero		1


	//   ....[35]....
        /*02a8*/ 	.word	0x00009930
        /*02ac*/ 	.word	0x00000007
        /*02b0*/ 	.word	0x00000000
        /*02b4*/ 	.short	0x010a
        /*02b6*/ 	.byte	0x3f
	.zero		1


	//   ....[36]....
        /*02b8*/ 	.word	0x00009980
        /*02bc*/ 	.word	0x00000006
        /*02c0*/ 	.word	0x00000000
        /*02c4*/ 	.short	0x010a
        /*02c6*/ 	.byte	0x3f
	.zero		1


	//   ....[37]....
        /*02c8*/ 	.word	0x000099d0
        /*02cc*/ 	.word	0x00000009
        /*02d0*/ 	.word	0x00000000
        /*02d4*/ 	.short	0x010a
        /*02d6*/ 	.byte	0x3f
	.zero		1


	//   ....[38]....
        /*02d8*/ 	.word	0x00009a20
        /*02dc*/ 	.word	0x0000000a
        /*02e0*/ 	.word	0x00000000
        /*02e4*/ 	.short	0x010a
        /*02e6*/ 	.byte	0x3f
	.zero		1


	//   ....[39]....
        /*02e8*/ 	.word	0x00009a70
        /*02ec*/ 	.word	0x0000000b
        /*02f0*/ 	.word	0x00000000
        /*02f4*/ 	.short	0x010a
        /*02f6*/ 	.byte	0x3f
	.zero		1


	//----- nvinfo : EIATTR_NUM_MBARRIERS
	.align		4
.L_28:
        /*02f8*/ 	.byte	0x03, 0x38
        /*02fa*/ 	.short	0x0010


	//----- nvinfo : EIATTR_EXIT_INSTR_OFFSETS
	.align		4
        /*02fc*/ 	.byte	0x04, 0x1c
        /*02fe*/ 	.short	(.L_30 - .L_29)


	//   ....[0]....
.L_29:
        /*0300*/ 	.word	0x00000930


	//   ....[1]....
        /*0304*/ 	.word	0x00001120


	//   ....[2]....
        /*0308*/ 	.word	0x00007f90


	//   ....[3]....
        /*030c*/ 	.word	0x000084f0


	//   ....[4]....
        /*0310*/ 	.word	0x000096c0


	//----- nvinfo : EIATTR_MAX_THREADS
	.align		4
.L_30:
        /*0314*/ 	.byte	0x04, 0x05
        /*0316*/ 	.short	(.L_32 - .L_31)
.L_31:
        /*0318*/ 	.word	0x00000180
        /*031c*/ 	.word	0x00000001
        /*0320*/ 	.word	0x00000001


	//----- nvinfo : EIATTR_CRS_STACK_SIZE
	.align		4
.L_32:
        /*0324*/ 	.byte	0x04, 0x1e
        /*0326*/ 	.short	(.L_34 - .L_33)
.L_33:
        /*0328*/ 	.word	0x00000000


	//----- nvinfo : EIATTR_CBANK_PARAM_SIZE
	.align		4
.L_34:
        /*032c*/ 	.byte	0x03, 0x19
        /*032e*/ 	.short	0x0470


	//----- nvinfo : EIATTR_PARAM_CBANK
	.align		4
        /*0330*/ 	.byte	0x04, 0x0a
        /*0332*/ 	.short	(.L_36 - .L_35)
	.align		4
.L_35:
        /*0334*/ 	.word	index@(.nv.constant0._ZN7cutlass13device_kernelINS_4gemm6kernel13GemmUniversalIN4cute5tupleIJiiiiEEENS1_10collective13CollectiveMmaINS1_37MainloopSm90TmaGmmaWarpSpecializedFP8ILi7ENS5_IJNS4_1CILi1EEENSA_ILi8EEESB_EEENS1_35KernelTmaWarpSpecializedCooperativeEEENS5_IJNSA_ILi128EEESG_SG_EEENS_12float_e5m2_tENS5_IJlSB_lEEESI_SJ_NS4_8TiledMMAINS4_8MMA_AtomIJNS4_4SM904GMMA31MMA_64x128x32_F32E5M2E5M2_SS_TNILNSN_7ScaleInE1ELSP_1EEEEEENS4_6LayoutINS5_IJNSA_ILi2EEESB_SB_EEENS5_IJSB_NSA_ILi0EEESV_EEEEENS5_IJNS4_10UnderscoreESY_SY_EEEEENS4_23SM90_TMA_LOAD_MULTICASTENS4_14ComposedLayoutINS4_7SwizzleILi3ELi4ELi3EEENS4_18smem_ptr_flag_bitsILi8EEENSS_INS5_IJSC_SG_EEENS5_IJSG_SB_EEEEEEEvNS4_8identityENS4_13SM90_TMA_LOADES1A_vS1B_EENS_8epilogue10collective6detail29Sm90TmaWarpSpecializedAdapterINS1F_15DefaultEpilogueISI_SJ_SJ_NS1E_6thread17LinearCombinationISI_Li1EffLNS1J_9ScaleType4KindE0ELNS_15FloatRoundStyleE2ESI_EENS1_15EpilogueDefaultEEEEEvvEEEEvNT_6ParamsE)
        /*0338*/ 	.short	0x0210
        /*033a*/ 	.short	0x0470


	//----- nvinfo : EIATTR_SW_WAR
	.align		4
.L_36:
        /*033c*/ 	.byte	0x04, 0x36
        /*033e*/ 	.short	(.L_38 - .L_37)
.L_37:
        /*0340*/ 	.word	0x00000008
.L_38:


//--------------------- .nv.callgraph             --------------------------
	.section	.nv.callgraph,"",@"SHT_CUDA_CALLGRAPH"
	.align	4
	.sectionentsize	8
	.align		4
        /*0000*/ 	.word	0x00000000
	.align		4
        /*0004*/ 	.word	0xffffffff
	.align		4
        /*0008*/ 	.word	0x00000000
	.align		4
        /*000c*/ 	.word	0xfffffffe
	.align		4
        /*0010*/ 	.word	0x00000000
	.align		4
        /*0014*/ 	.word	0xfffffffd
	.align		4
        /*0018*/ 	.word	0x00000000
	.align		4
        /*001c*/ 	.word	0xfffffffc


//--------------------- .nv.constant4             --------------------------
	.section	.nv.constant4,"a",@progbits
	.align	8
	.align		8
.nv.constant4:
        /*0000*/ 	.dword	_ZN40_INTERNAL_7fe996a3_4_k_cu_cadf1c4d_224804cuda3std3__45__cpo5beginE
	.align		8
        /*0008*/ 	.dword	_ZN40_INTERNAL_7fe996a3_4_k_cu_cadf1c4d_224804cuda3std3__45__cpo3endE
	.align		8
        /*0010*/ 	.dword	_ZN40_INTERNAL_7fe996a3_4_k_cu_cadf1c4d_224804cuda3std3__45__cpo6cbeginE
	.align		8
        /*0018*/ 	.dword	_ZN40_INTERNAL_7fe996a3_4_k_cu_cadf1c4d_224804cuda3std3__45__cpo4cendE
	.align		8
        /*0020*/ 	.dword	_ZN40_INTERNAL_7fe996a3_4_k_cu_cadf1c4d_224804cuda3std3__442_GLOBAL__N__7fe996a3_4_k_cu_cadf1c4d_224806ignoreE
	.align		8
        /*0028*/ 	.dword	_ZN40_INTERNAL_7fe996a3_4_k_cu_cadf1c4d_224804cuda3std3__419piecewise_constructE
	.align		8
        /*0030*/ 	.dword	_ZN40_INTERNAL_7fe996a3_4_k_cu_cadf1c4d_224804cuda3std3__48in_placeE
	.align		8
        /*0038*/ 	.dword	_ZN40_INTERNAL_7fe996a3_4_k_cu_cadf1c4d_224804cuda3std6ranges3__45__cpo4swapE
	.align		8
        /*0040*/ 	.dword	_ZN40_INTERNAL_7fe996a3_4_k_cu_cadf1c4d_224804cuda3std6ranges3__45__cpo9iter_moveE
	.align		8
        /*0048*/ 	.dword	_ZN40_INTERNAL_7fe996a3_4_k_cu_cadf1c4d_224804cute7productE
	.align		8
        /*0050*/ 	.dword	_ZN40_INTERNAL_7fe996a3_4_k_cu_cadf1c4d_224804cute1_E


//--------------------- .text._ZN7cutlass13device_kernelINS_4gemm6kernel13GemmUniversalIN4cute5tupleIJiiiiEEENS1_10collective13CollectiveMmaINS1_37MainloopSm90TmaGmmaWarpSpecializedFP8ILi7ENS5_IJNS4_1CILi1EEENSA_ILi8EEESB_EEENS1_35KernelTmaWarpSpecializedCooperativeEEENS5_IJNSA_ILi128EEESG_SG_EEENS_12float_e5m2_tENS5_IJlSB_lEEESI_SJ_NS4_8TiledMMAINS4_8MMA_AtomIJNS4_4SM904GMMA31MMA_64x128x32_F32E5M2E5M2_SS_TNILNSN_7ScaleInE1ELSP_1EEEEEENS4_6LayoutINS5_IJNSA_ILi2EEESB_SB_EEENS5_IJSB_NSA_ILi0EEESV_EEEEENS5_IJNS4_10UnderscoreESY_SY_EEEEENS4_23SM90_TMA_LOAD_MULTICASTENS4_14ComposedLayoutINS4_7SwizzleILi3ELi4ELi3EEENS4_18smem_ptr_flag_bitsILi8EEENSS_INS5_IJSC_SG_EEENS5_IJSG_SB_EEEEEEEvNS4_8identityENS4_13SM90_TMA_LOADES1A_vS1B_EENS_8epilogue10collective6detail29Sm90TmaWarpSpecializedAdapterINS1F_15DefaultEpilogueISI_SJ_SJ_NS1E_6thread17LinearCombinationISI_Li1EffLNS1J_9ScaleType4KindE0ELNS_15FloatRoundStyleE2ESI_EENS1_15EpilogueDefaultEEEEEvvEEEEvNT_6ParamsE --------------------------
	.section	.text._ZN7cutlass13device_kernelINS_4gemm6kernel13GemmUniversalIN4cute5tupleIJiiiiEEENS1_10collective13CollectiveMmaINS1_37MainloopSm90TmaGmmaWarpSpecializedFP8ILi7ENS5_IJNS4_1CILi1EEENSA_ILi8EEESB_EEENS1_35KernelTmaWarpSpecializedCooperativeEEENS5_IJNSA_ILi128EEESG_SG_EEENS_12float_e5m2_tENS5_IJlSB_lEEESI_SJ_NS4_8TiledMMAINS4_8MMA_AtomIJNS4_4SM904GMMA31MMA_64x128x32_F32E5M2E5M2_SS_TNILNSN_7ScaleInE1ELSP_1EEEEEENS4_6LayoutINS5_IJNSA_ILi2EEESB_SB_EEENS5_IJSB_NSA_ILi0EEESV_EEEEENS5_IJNS4_10UnderscoreESY_SY_EEEEENS4_23SM90_TMA_LOAD_MULTICASTENS4_14ComposedLayoutINS4_7SwizzleILi3ELi4ELi3EEENS4_18smem_ptr_flag_bitsILi8EEENSS_INS5_IJSC_SG_EEENS5_IJSG_SB_EEEEEEEvNS4_8identityENS4_13SM90_TMA_LOADES1A_vS1B_EENS_8epilogue10collective6detail29Sm90TmaWarpSpecializedAdapterINS1F_15DefaultEpilogueISI_SJ_SJ_NS1E_6thread17LinearCombinationISI_Li1EffLNS1J_9ScaleType4KindE0ELNS_15FloatRoundStyleE2ESI_EENS1_15EpilogueDefaultEEEEEvvEEEEvNT_6ParamsE,"ax",@progbits
	.align	128
.text._ZN7cutlass13device_kernelINS_4gemm6kernel13GemmUniversalIN4cute5tupleIJiiiiEEENS1_10collective13CollectiveMmaINS1_37MainloopSm90TmaGmmaWarpSpecializedFP8ILi7ENS5_IJNS4_1CILi1EEENSA_ILi8EEESB_EEENS1_35KernelTmaWarpSpecializedCooperativeEEENS5_IJNSA_ILi128EEESG_SG_EEENS_12float_e5m2_tENS5_IJlSB_lEEESI_SJ_NS4_8TiledMMAINS4_8MMA_AtomIJNS4_4SM904GMMA31MMA_64x128x32_F32E5M2E5M2_SS_TNILNSN_7ScaleInE1ELSP_1EEEEEENS4_6LayoutINS5_IJNSA_ILi2EEESB_SB_EEENS5_IJSB_NSA_ILi0EEESV_EEEEENS5_IJNS4_10UnderscoreESY_SY_EEEEENS4_23SM90_TMA_LOAD_MULTICASTENS4_14ComposedLayoutINS4_7SwizzleILi3ELi4ELi3EEENS4_18smem_ptr_flag_bitsILi8EEENSS_INS5_IJSC_SG_EEENS5_IJSG_SB_EEEEEEEvNS4_8identityENS4_13SM90_TMA_LOADES1A_vS1B_EENS_8epilogue10collective6detail29Sm90TmaWarpSpecializedAdapterINS1F_15DefaultEpilogueISI_SJ_SJ_NS1E_6thread17LinearCombinationISI_Li1EffLNS1J_9ScaleType4KindE0ELNS_15FloatRoundStyleE2ESI_EENS1_15EpilogueDefaultEEEEEvvEEEEvNT_6ParamsE:
        .type           _ZN7cutlass13device_kernelINS_4gemm6kernel13GemmUniversalIN4cute5tupleIJiiiiEEENS1_10collective13CollectiveMmaINS1_37MainloopSm90TmaGmmaWarpSpecializedFP8ILi7ENS5_IJNS4_1CILi1EEENSA_ILi8EEESB_EEENS1_35KernelTmaWarpSpecializedCooperativeEEENS5_IJNSA_ILi128EEESG_SG_EEENS_12float_e5m2_tENS5_IJlSB_lEEESI_SJ_NS4_8TiledMMAINS4_8MMA_AtomIJNS4_4SM904GMMA31MMA_64x128x32_F32E5M2E5M2_SS_TNILNSN_7ScaleInE1ELSP_1EEEEEENS4_6LayoutINS5_IJNSA_ILi2EEESB_SB_EEENS5_IJSB_NSA_ILi0EEESV_EEEEENS5_IJNS4_10UnderscoreESY_SY_EEEEENS4_23SM90_TMA_LOAD_MULTICASTENS4_14ComposedLayoutINS4_7SwizzleILi3ELi4ELi3EEENS4_18smem_ptr_flag_bitsILi8EEENSS_INS5_IJSC_SG_EEENS5_IJSG_SB_EEEEEEEvNS4_8identityENS4_13SM90_TMA_LOADES1A_vS1B_EENS_8epilogue10collective6detail29Sm90TmaWarpSpecializedAdapterINS1F_15DefaultEpilogueISI_SJ_SJ_NS1E_6thread17LinearCombinationISI_Li1EffLNS1J_9ScaleType4KindE0ELNS_15FloatRoundStyleE2ESI_EENS1_15EpilogueDefaultEEEEEvvEEEEvNT_6ParamsE,@function
        .size           _ZN7cutlass13device_kernelINS_4gemm6kernel13GemmUniversalIN4cute5tupleIJiiiiEEENS1_10collective13CollectiveMmaINS1_37MainloopSm90TmaGmmaWarpSpecializedFP8ILi7ENS5_IJNS4_1CILi1EEENSA_ILi8EEESB_EEENS1_35KernelTmaWarpSpecializedCooperativeEEENS5_IJNSA_ILi128EEESG_SG_EEENS_12float_e5m2_tENS5_IJlSB_lEEESI_SJ_NS4_8TiledMMAINS4_8MMA_AtomIJNS4_4SM904GMMA31MMA_64x128x32_F32E5M2E5M2_SS_TNILNSN_7ScaleInE1ELSP_1EEEEEENS4_6LayoutINS5_IJNSA_ILi2EEESB_SB_EEENS5_IJSB_NSA_ILi0EEESV_EEEEENS5_IJNS4_10UnderscoreESY_SY_EEEEENS4_23SM90_TMA_LOAD_MULTICASTENS4_14ComposedLayoutINS4_7SwizzleILi3ELi4ELi3EEENS4_18smem_ptr_flag_bitsILi8EEENSS_INS5_IJSC_SG_EEENS5_IJSG_SB_EEEEEEEvNS4_8identityENS4_13SM90_TMA_LOADES1A_vS1B_EENS_8epilogue10collective6detail29Sm90TmaWarpSpecializedAdapterINS1F_15DefaultEpilogueISI_SJ_SJ_NS1E_6thread17LinearCombinationISI_Li1EffLNS1J_9ScaleType4KindE0ELNS_15FloatRoundStyleE2ESI_EENS1_15EpilogueDefaultEEEEEvvEEEEvNT_6ParamsE,(.L_x_212 - _ZN7cutlass13device_kernelINS_4gemm6kernel13GemmUniversalIN4cute5tupleIJiiiiEEENS1_10collective13CollectiveMmaINS1_37MainloopSm90TmaGmmaWarpSpecializedFP8ILi7ENS5_IJNS4_1CILi1EEENSA_ILi8EEESB_EEENS1_35KernelTmaWarpSpecializedCooperativeEEENS5_IJNSA_ILi128EEESG_SG_EEENS_12float_e5m2_tENS5_IJlSB_lEEESI_SJ_NS4_8TiledMMAINS4_8MMA_AtomIJNS4_4SM904GMMA31MMA_64x128x32_F32E5M2E5M2_SS_TNILNSN_7ScaleInE1ELSP_1EEEEEENS4_6LayoutINS5_IJNSA_ILi2EEESB_SB_EEENS5_IJSB_NSA_ILi0EEESV_EEEEENS5_IJNS4_10UnderscoreESY_SY_EEEEENS4_23SM90_TMA_LOAD_MULTICASTENS4_14ComposedLayoutINS4_7SwizzleILi3ELi4ELi3EEENS4_18smem_ptr_flag_bitsILi8EEENSS_INS5_IJSC_SG_EEENS5_IJSG_SB_EEEEEEEvNS4_8identityENS4_13SM90_TMA_LOADES1A_vS1B_EENS_8epilogue10collective6detail29Sm90TmaWarpSpecializedAdapterINS1F_15DefaultEpilogueISI_SJ_SJ_NS1E_6thread17LinearCombinationISI_Li1EffLNS1J_9ScaleType4KindE0ELNS_15FloatRoundStyleE2ESI_EENS1_15EpilogueDefaultEEEEEvvEEEEvNT_6ParamsE)
        .other          _ZN7cutlass13device_kernelINS_4gemm6kernel13GemmUniversalIN4cute5tupleIJiiiiEEENS1_10collective13CollectiveMmaINS1_37MainloopSm90TmaGmmaWarpSpecializedFP8ILi7ENS5_IJNS4_1CILi1EEENSA_ILi8EEESB_EEENS1_35KernelTmaWarpSpecializedCooperativeEEENS5_IJNSA_ILi128EEESG_SG_EEENS_12float_e5m2_tENS5_IJlSB_lEEESI_SJ_NS4_8TiledMMAINS4_8MMA_AtomIJNS4_4SM904GMMA31MMA_64x128x32_F32E5M2E5M2_SS_TNILNSN_7ScaleInE1ELSP_1EEEEEENS4_6LayoutINS5_IJNSA_ILi2EEESB_SB_EEENS5_IJSB_NSA_ILi0EEESV_EEEEENS5_IJNS4_10UnderscoreESY_SY_EEEEENS4_23SM90_TMA_LOAD_MULTICASTENS4_14ComposedLayoutINS4_7SwizzleILi3ELi4ELi3EEENS4_18smem_ptr_flag_bitsILi8EEENSS_INS5_IJSC_SG_EEENS5_IJSG_SB_EEEEEEEvNS4_8identityENS4_13SM90_TMA_LOADES1A_vS1B_EENS_8epilogue10collective6detail29Sm90TmaWarpSpecializedAdapterINS1F_15DefaultEpilogueISI_SJ_SJ_NS1E_6thread17LinearCombinationISI_Li1EffLNS1J_9ScaleType4KindE0ELNS_15FloatRoundStyleE2ESI_EENS1_15EpilogueDefaultEEEEEvvEEEEvNT_6ParamsE,@"STO_CUDA_ENTRY STV_DEFAULT"
_ZN7cutlass13device_kernelINS_4gemm6kernel13GemmUniversalIN4cute5tupleIJiiiiEEENS1_10collective13CollectiveMmaINS1_37MainloopSm90TmaGmmaWarpSpecializedFP8ILi7ENS5_IJNS4_1CILi1EEENSA_ILi8EEESB_EEENS1_35KernelTmaWarpSpecializedCooperativeEEENS5_IJNSA_ILi128EEESG_SG_EEENS_12float_e5m2_tENS5_IJlSB_lEEESI_SJ_NS4_8TiledMMAINS4_8MMA_AtomIJNS4_4SM904GMMA31MMA_64x128x32_F32E5M2E5M2_SS_TNILNSN_7ScaleInE1ELSP_1EEEEEENS4_6LayoutINS5_IJNSA_ILi2EEESB_SB_EEENS5_IJSB_NSA_ILi0EEESV_EEEEENS5_IJNS4_10UnderscoreESY_SY_EEEEENS4_23SM90_TMA_LOAD_MULTICASTENS4_14ComposedLayoutINS4_7SwizzleILi3ELi4ELi3EEENS4_18smem_ptr_flag_bitsILi8EEENSS_INS5_IJSC_SG_EEENS5_IJSG_SB_EEEEEEEvNS4_8identityENS4_13SM90_TMA_LOADES1A_vS1B_EENS_8epilogue10collective6detail29Sm90TmaWarpSpecializedAdapterINS1F_15DefaultEpilogueISI_SJ_SJ_NS1E_6thread17LinearCombinationISI_Li1EffLNS1J_9ScaleType4KindE0ELNS_15FloatRoundStyleE2ESI_EENS1_15EpilogueDefaultEEEEEvvEEEEvNT_6ParamsE:
[----:B------:R-:W-:Y:S01]  /*0000*/  LDC R1, c[0x0][0x28] ;  /* 0x00000a00ff017b82 */ /* 0x000fe20000000800 */
[----:B------:R-:W0:Y:S01]  /*0010*/  S2R R0, SR_TID.X ;  /* 0x0000000000007919 */ /* 0x000e220000002100 */
[----:B------:R-:W-:Y:S01]  /*0020*/  ELECT P0, URZ, PT ;  /* 0x00000000003f782f */ /* 0x000fe20003800000 */
[----:B------:R-:W-:Y:S01]  /*0030*/  BSSY B0, `(.L_x_0) ;  /* 0x000000f000007945 */ /* 0x000fe20003800000 */
[--C-:B0-----:R-:W-:Y:S02]  /*0040*/  SHF.R.U32.HI R2, RZ, 0x5, R0.reuse ;  /* 0x00000005ff027819 */ /* 0x101fe40000011600 */
[----:B------:R-:W-:-:S03]  /*0050*/  SHF.R.U32.HI R3, RZ, 0x7, R0 ;  /* 0x00000007ff037819 */ /* 0x000fc60000011600 */
[----:B------:R-:W0:Y:S04]  /*0060*/  SHFL.IDX PT, R6, R2, RZ, 0x1f ;  /* 0x00001fff02067589 */ /* 0x000e2800000e0000 */
[----:B------:R1:W2:Y:S01]  /*0070*/  SHFL.IDX PT, R4, R3, RZ, 0x1f ;  /* 0x00001fff03047589 */ /* 0x0002a200000e0000 */
[----:B0-----:R-:W-:-:S13]  /*0080*/  ISETP.NE.OR P0, PT, R6, RZ, !P0 ;  /* 0x000000ff0600720c */ /* 0x001fda0004705670 */
[----:B-12---:R-:W-:Y:S05]  /*0090*/  @P0 BRA `(.L_x_1) ;  /* 0x0000000000200947 */ /* 0x006fea0003800000 */
[----:B------:R-:W-:Y:S02]  /*00a0*/  ULDC.64 UR4, c[0x0][0x198] ;  /* 0x0000660000047ab9 */ /* 0x000fe40000000a00 */
[----:B------:R-:W-:Y:S02]  /*00b0*/  UIADD3 UR6, UP0, UR4, 0xf0, URZ ;  /* 0x000000f004067890 */ /* 0x000fe4000ff1e03f */
[----:B------:R-:W-:Y:S02]  /*00c0*/  UIADD3 UR4, UP1, UR4, 0x1f0, URZ ;  /* 0x000001f004047890 */ /* 0x000fe4000ff3e03f */
[----:B------:R-:W-:Y:S02]  /*00d0*/  UIADD3.X UR7, URZ, UR5, URZ, UP0, !UPT ;  /* 0x000000053f077290 */ /* 0x000fe400087fe43f */
[----:B------:R-:W-:-:S07]  /*00e0*/  UIADD3.X UR5, URZ, UR5, URZ, UP1, !UPT ;  /* 0x000000053f057290 */ /* 0x000fce0008ffe43f */
[----:B------:R0:W-:Y:S02]  /*00f0*/  UTMACCTL.PF [UR6] ;  /* 0x00000000060079b9 */ /* 0x0001e40008040000 */
[----:B------:R0:W-:Y:S02]  /*0100*/  UTMACCTL.PF [UR4] ;  /* 0x00000000040079b9 */ /* 0x0001e40008040000 */
[----:B0-----:R-:W-:Y:S01]  /*0110*/  NOP ;  /* 0x0000000000007918 */ /* 0x001fe20000000000 */
.L_x_1:
[----:B------:R-:W-:Y:S05]  /*0120*/  BSYNC B0 ;  /* 0x0000000000007941 */ /* 0x000fea0003800000 */
.L_x_0:
[----:B------:R-:W0:Y:S02]  /*0130*/  SHFL.IDX PT, R3, R2, RZ, 0x1f ;  /* 0x00001fff02037589 */ /* 0x000e2400000e0000 */
[----:B0-----:R-:W-:-:S13]  /*0140*/  ISETP.NE.AND P0, PT, R3, RZ, PT ;  /* 0x000000ff0300720c */ /* 0x001fda0003f05270 */
[----:B------:R-:W-:Y:S05]  /*0150*/  @P0 BRA `(.L_x_2) ;  /* 0x0000000000700947 */ /* 0x000fea0003800000 */
[----:B------:R-:W0:Y:S01]  /*0160*/  S2UR UR8, SR_CgaCtaId ;  /* 0x00000000000879c3 */ /* 0x000e220000008800 */
[----:B------:R-:W-:Y:S01]  /*0170*/  UMOV UR4, 0x400 ;  /* 0x0000040000047882 */ /* 0x000fe20000000000 */
[----:B------:R-:W-:Y:S01]  /*0180*/  UMOV UR5, 0x1 ;  /* 0x0000000100057882 */ /* 0x000fe20000000000 */
[----:B------:R-:W-:Y:S01]  /*0190*/  UMOV UR6, 0x10 ;  /* 0x0000001000067882 */ /* 0x000fe20000000000 */
[----:B------:R-:W-:Y:S01]  /*01a0*/  ELECT P0, URZ, PT ;  /* 0x00000000003f782f */ /* 0x000fe20003800000 */
[----:B------:R-:W-:-:S04]  /*01b0*/  UIADD3 UR6, -UR6, 0x100000, URZ ;  /* 0x0010000006067890 */ /* 0x000fc8000fffe13f */
[----:B------:R-:W-:Y:S02]  /*01c0*/  USHF.L.U32 UR7, UR6, 0xb, URZ ;  /* 0x0000000b06077899 */ /* 0x000fe4000800063f */
[----:B------:R-:W-:Y:S02]  /*01d0*/  USHF.L.U32 UR6, UR6, 0x1, URZ ;  /* 0x0000000106067899 */ /* 0x000fe4000800063f */
[----:B0-----:R-:W-:Y:S02]  /*01e0*/  ULEA UR8, UR8, UR4, 0x18 ;  /* 0x0000000408087291 */ /* 0x001fe4000f8ec03f */
[----:B------:R-:W-:-:S04]  /*01f0*/  UIADD3 UR4, -UR5, 0x100000, URZ ;  /* 0x0010000005047890 */ /* 0x000fc8000fffe13f */
[----:B------:R-:W-:Y:S02]  /*0200*/  USHF.L.U32 UR5, UR4, 0xb, URZ ;  /* 0x0000000b04057899 */ /* 0x000fe4000800063f */
[----:B------:R-:W-:Y:S01]  /*0210*/  USHF.L.U32 UR4, UR4, 0x1, URZ ;  /* 0x0000000104047899 */ /* 0x000fe2000800063f */
[----:B------:R-:W0:Y:S11]  /*0220*/  FENCE.VIEW.ASYNC.S ;  /* 0x00000000000073c6 */ /* 0x000e360000000000 */
[----:B0-----:R0:W1:Y:S01]  /*0230*/  SYNCS.EXCH.64 URZ, [UR8], UR4 ;  /* 0x00000004083f75b2 */ /* 0x0010620008000100 */
[----:B------:R0:W2:Y:S01]  /*0240*/  SYNCS.EXCH.64 URZ, [UR8+0x38], UR6 ;  /* 0x00003806083f75b2 */ /* 0x0000a20008000100 */
[----:B------:R0:W3:Y:S01]  /*0250*/  SYNCS.EXCH.64 URZ, [UR8+0x8], UR4 ;  /* 0x00000804083f75b2 */ /* 0x0000e20008000100 */
[----:B------:R0:W4:Y:S01]  /*0260*/  SYNCS.EXCH.64 URZ, [UR8+0x40], UR6 ;  /* 0x00004006083f75b2 */ /* 0x0001220008000100 */
[----:B------:R0:W0:Y:S01]  /*0270*/  SYNCS.EXCH.64 URZ, [UR8+0x10], UR4 ;  /* 0x00001004083f75b2 */ /* 0x0000220008000100 */
        /* <DEDUP_REMOVED lines=9> */
[----:B------:R-:W-:Y:S01]  /*0310*/  NOP ;  /* 0x0000000000007918 */ /* 0x000fe20000000000 */
.L_x_2:
[----:B------:R-:W5:Y:S01]  /*0320*/  SHFL.IDX PT, R2, R2, RZ, 0x1f ;  /* 0x00001fff02027589 */ /* 0x000f6200000e0000 */
[----:B------:R-:W-:Y:S01]  /*0330*/  SHF.R.S32.HI R5, RZ, 0x1f, R0 ;  /* 0x0000001fff057819 */ /* 0x000fe20000011400 */
[----:B0-----:R-:W0:Y:S01]  /*0340*/  S2UR UR8, SR_CTAID.X ;  /* 0x00000000000879c3 */ /* 0x001e220000002500 */
[----:B------:R-:W-:Y:S01]  /*0350*/  ELECT P0, URZ, PT ;  /* 0x00000000003f782f */ /* 0x000fe20003800000 */
[----:B------:R-:W1:Y:S01]  /*0360*/  S2R R8, SR_CTAID.Y ;  /* 0x0000000000087919 */ /* 0x000e620000002600 */
[----:B------:R-:W-:Y:S01]  /*0370*/  LEA.HI R5, R5, R0, RZ, 0x7 ;  /* 0x0000000005057211 */ /* 0x000fe200078f38ff */
[----:B------:R-:W-:Y:S01]  /*0380*/  ULDC UR4, c[0x0][0x154] ;  /* 0x0000550000047ab9 */ /* 0x000fe20000000800 */
[----:B------:R-:W-:Y:S01]  /*0390*/  NOP ;  /* 0x0000000000007918 */ /* 0x000fe20000000000 */
[----:B------:R-:W-:Y:S01]  /*03a0*/  NOP ;  /* 0x0000000000007918 */ /* 0x000fe20000000000 */
[----:B------:R-:W-:Y:S01]  /*03b0*/  LOP3.LUT R5, R5, 0xffffff80, RZ, 0xc0, !PT ;  /* 0xffffff8005057812 */ /* 0x000fe200078ec0ff */
[----:B------:R-:W2:Y:S04]  /*03c0*/  LDC R14, c[0x0][0x140] ;  /* 0x00005000ff0e7b82 */ /* 0x000ea80000000800 */
[----:B------:R-:W-:-:S04]  /*03d0*/  IMAD.IADD R5, R0, 0x1, -R5 ;  /* 0x0000000100057824 */ /* 0x000fc800078e0a05 */
[----:B------:R-:W3:Y:S01]  /*03e0*/  LDC R19, c[0x0][0x148] ;  /* 0x00005200ff137b82 */ /* 0x000ee20000000800 */
[----:B------:R-:W-:Y:S02]  /*03f0*/  SHF.R.S32.HI R10, RZ, 0x1f, R5 ;  /* 0x0000001fff0a7819 */ /* 0x000fe40000011405 */
[----:B------:R-:W-:Y:S02]  /*0400*/  LOP3.LUT P2, RZ, R5, 0x7, RZ, 0xc0, !PT ;  /* 0x0000000705ff7812 */ /* 0x000fe4000784c0ff */
[----:B------:R-:W-:Y:S02]  /*0410*/  LEA.HI R10, R10, R5, RZ, 0x3 ;  /* 0x000000050a0a7211 */ /* 0x000fe400078f18ff */
[----:B-----5:R-:W-:Y:S01]  /*0420*/  ISETP.NE.OR P0, PT, R2, RZ, !P0 ;  /* 0x000000ff0200720c */ /* 0x020fe20004705670 */
[----:B------:R-:W5:Y:S01]  /*0430*/  LDC R12, c[0x0][0x144] ;  /* 0x00005100ff0c7b82 */ /* 0x000f620000000800 */
[--C-:B------:R-:W-:Y:S02]  /*0440*/  SHF.R.S32.HI R2, RZ, 0x3, R10.reuse ;  /* 0x00000003ff027819 */ /* 0x100fe4000001140a */
[----:B------:R-:W-:-:S02]  /*0450*/  SHF.R.S32.HI R7, RZ, 0x1f, R10 ;  /* 0x0000001fff077819 */ /* 0x000fc4000001140a */
[----:B------:R-:W-:Y:S02]  /*0460*/  SHF.R.S32.HI R10, RZ, 0x1f, R3 ;  /* 0x0000001fff0a7819 */ /* 0x000fe40000011403 */
[----:B------:R-:W-:Y:S02]  /*0470*/  LEA.HI R7, R7, R2, RZ, 0x2 ;  /* 0x0000000207077211 */ /* 0x000fe400078f10ff */
[----:B------:R-:W-:Y:S02]  /*0480*/  LEA.HI R10, R10, R3, RZ, 0x2 ;  /* 0x000000030a0a7211 */ /* 0x000fe400078f10ff */
[----:B------:R-:W-:Y:S01]  /*0490*/  LOP3.LUT R7, R7, 0xfffffffc, RZ, 0xc0, !PT ;  /* 0xfffffffc07077812 */ /* 0x000fe200078ec0ff */
[----:B------:R-:W-:Y:S01]  /*04a0*/  VOTEU.ALL UP0, P0 ;  /* 0x00000000003f7886 */ /* 0x000fe20000000000 */
[----:B-1----:R-:W-:Y:S01]  /*04b0*/  I2FP.F32.U32 R11, R8 ;  /* 0x00000008000b7245 */ /* 0x002fe20000201000 */
[----:B------:R-:W-:Y:S01]  /*04c0*/  VOTEU.ALL UP1, P0 ;  /* 0x00000000003f7886 */ /* 0x000fe20000020000 */
[----:B------:R-:W-:Y:S01]  /*04d0*/  LOP3.LUT R10, R10, 0x3ffffffc, RZ, 0xc0, !PT ;  /* 0x3ffffffc0a0a7812 */ /* 0x000fe200078ec0ff */
[----:B------:R-:W-:Y:S01]  /*04e0*/  IMAD.IADD R7, R2, 0x1, -R7 ;  /* 0x0000000102077824 */ /* 0x000fe200078e0a07 */
[----:B------:R-:W1:Y:S01]  /*04f0*/  @!UP0 S2UR UR7, SR_CgaCtaId ;  /* 0x00000000000789c3 */ /* 0x000e620000008800 */
[----:B0-----:R-:W-:Y:S01]  /*0500*/  I2FP.F32.U32 R2, UR8 ;  /* 0x0000000800027c45 */ /* 0x001fe20008201000 */
[----:B------:R-:W-:Y:S01]  /*0510*/  FMUL R13, R11, UR4 ;  /* 0x000000040b0d7c20 */ /* 0x000fe20008400000 */
[----:B------:R-:W-:Y:S01]  /*0520*/  ULDC UR4, c[0x0][0x150] ;  /* 0x0000540000047ab9 */ /* 0x000fe20000000800 */
[----:B------:R-:W-:Y:S01]  /*0530*/  IMAD.IADD R10, R3, 0x1, -R10 ;  /* 0x00000001030a7824 */ /* 0x000fe200078e0a0a */
[----:B------:R-:W-:Y:S01]  /*0540*/  SHF.R.S32.HI R3, RZ, 0x1f, R6 ;  /* 0x0000001fff037819 */ /* 0x000fe20000011406 */
[----:B------:R-:W-:Y:S01]  /*0550*/  FMUL R11, R2, UR4 ;  /* 0x00000004020b7c20 */ /* 0x000fe20008400000 */
[----:B------:R-:W-:Y:S01]  /*0560*/  UMOV UR4, 0x20 ;  /* 0x0000002000047882 */ /* 0x000fe20000000000 */
[----:B------:R-:W0:Y:S01]  /*0570*/  F2I.U32.TRUNC.NTZ R13, R13 ;  /* 0x0000000d000d7305 */ /* 0x000e22000020f000 */
[----:B------:R-:W-:Y:S01]  /*0580*/  LEA.HI R3, R3, R6, RZ, 0x2 ;  /* 0x0000000603037211 */ /* 0x000fe200078f10ff */
[----:B------:R-:W-:Y:S01]  /*0590*/  IMAD R7, R10, 0x4, R7 ;  /* 0x000000040a077824 */ /* 0x000fe200078e0207 */
[----:B------:R-:W-:Y:S01]  /*05a0*/  @!UP0 UMOV UR6, 0x400 ;  /* 0x0000040000068882 */ /* 0x000fe20000000000 */
[----:B------:R-:W-:-:S04]  /*05b0*/  @!UP0 UIADD3 UR4, -UR4, 0x100000, URZ ;  /* 0x0010000004048890 */ /* 0x000fc8000fffe13f */
[----:B------:R-:W-:Y:S02]  /*05c0*/  @!UP0 USHF.L.U32 UR5, UR4, 0xb, URZ ;  /* 0x0000000b04058899 */ /* 0x000fe4000800063f */
[----:B------:R-:W-:Y:S01]  /*05d0*/  @!UP0 USHF.L.U32 UR4, UR4, 0x1, URZ ;  /* 0x0000000104048899 */ /* 0x000fe2000800063f */
[----:B------:R-:W-:Y:S01]  /*05e0*/  LOP3.LUT R3, R3, 0xfffffffc, RZ, 0xc0, !PT ;  /* 0xfffffffc03037812 */ /* 0x000fe200078ec0ff */
[C---:B------:R-:W-:Y:S01]  /*05f0*/  IMAD.SHL.U32 R2, R7.reuse, 0x4, RZ ;  /* 0x0000000407027824 */ /* 0x040fe200078e00ff */
[----:B--2---:R-:W-:Y:S01]  /*0600*/  ISETP.EQ.U32.AND P4, PT, R14, 0x1, PT ;  /* 0x000000010e00780c */ /* 0x004fe20003f82070 */
[----:B------:R-:W2:Y:S01]  /*0610*/  F2I.U32.TRUNC.NTZ R11, R11 ;  /* 0x0000000b000b7305 */ /* 0x000ea2000020f000 */
[----:B------:R-:W-:Y:S02]  /*0620*/  VIADD R10, R4, 0xffffffff ;  /* 0xffffffff040a7836 */ /* 0x000fe40000000000 */
[----:B------:R-:W-:Y:S01]  /*0630*/  IMAD.IADD R6, R6, 0x1, -R3 ;  /* 0x0000000106067824 */ /* 0x000fe200078e0a03 */
[----:B------:R-:W-:-:S02]  /*0640*/  LOP3.LUT R5, R7, 0xc, R2, 0x78, !PT ;  /* 0x0000000c07057812 */ /* 0x000fc400078e7802 */
[----:B------:R-:W-:Y:S01]  /*0650*/  ISETP.GE.U32.AND P5, PT, R10, 0x2, PT ;  /* 0x000000020a00780c */ /* 0x000fe20003fa6070 */
[----:B0-----:R-:W-:Y:S01]  /*0660*/  IMAD.MOV R20, RZ, RZ, -R13 ;  /* 0x000000ffff147224 */ /* 0x001fe200078e0a0d */
[----:B-1----:R-:W-:Y:S01]  /*0670*/  @!UP0 ULEA UR6, UR7, UR6, 0x18 ;  /* 0x0000000607068291 */ /* 0x002fe2000f8ec03f */
[C---:B------:R-:W-:Y:S01]  /*0680*/  ISETP.NE.AND P1, PT, R6.reuse, 0x3, PT ;  /* 0x000000030600780c */ /* 0x040fe20003f25270 */
[----:B------:R-:W-:Y:S01]  /*0690*/  VOTEU.ALL UP0, P0 ;  /* 0x00000000003f7886 */ /* 0x000fe20000000000 */
[----:B---3--:R-:W-:Y:S01]  /*06a0*/  IMAD R2, R19, R20, R8 ;  /* 0x0000001413027224 */ /* 0x008fe200078e0208 */
[----:B------:R-:W-:Y:S02]  /*06b0*/  ISETP.LT.U32.AND P0, PT, R5, 0x8, !P2 ;  /* 0x000000080500780c */ /* 0x000fe40005701070 */
[----:B------:R-:W-:Y:S01]  /*06c0*/  ISETP.EQ.OR P1, PT, R6, RZ, !P1 ;  /* 0x000000ff0600720c */ /* 0x000fe20004f22670 */
[----:B--2---:R-:W-:Y:S01]  /*06d0*/  IMAD.MOV R11, RZ, RZ, -R11 ;  /* 0x000000ffff0b7224 */ /* 0x004fe200078e0a0b */
[----:B------:R-:W-:-:S02]  /*06e0*/  ISETP.NE.AND P3, PT, R2, R5, PT ;  /* 0x000000050200720c */ /* 0x000fc40003f65270 */
[----:B------:R-:W-:Y:S01]  /*06f0*/  ISETP.EQ.AND P1, PT, R4, RZ, P1 ;  /* 0x000000ff0400720c */ /* 0x000fe20000f22270 */
[----:B-----5:R-:W-:Y:S01]  /*0700*/  IMAD R11, R12, R11, UR8 ;  /* 0x000000080c0b7e24 */ /* 0x020fe2000f8e020b */
[----:B------:R-:W-:Y:S01]  /*0710*/  ISETP.NE.AND P2, PT, R4, RZ, PT ;  /* 0x000000ff0400720c */ /* 0x000fe20003f45270 */
[----:B------:R-:W0:Y:S02]  /*0720*/  FENCE.VIEW.ASYNC.S ;  /* 0x00000000000073c6 */ /* 0x000e240000000000 */
[----:B0-----:R0:W1:Y:S01]  /*0730*/  @!UP0 SYNCS.EXCH.64 URZ, [UR6+0x80], UR4 ;  /* 0x00008004063f85b2 */ /* 0x0010620008000100 */
[----:B------:R-:W-:Y:S02]  /*0740*/  SEL R4, RZ, 0x1, !P1 ;  /* 0x00000001ff047807 */ /* 0x000fe40004800000 */
[----:B------:R-:W-:Y:S02]  /*0750*/  ISETP.EQ.OR P3, PT, R11, RZ, !P3 ;  /* 0x000000ff0b00720c */ /* 0x000fe40005f62670 */
[----:B------:R-:W-:-:S02]  /*0760*/  SEL R4, R4, 0x2, P5 ;  /* 0x0000000204047807 */ /* 0x000fc40002800000 */
[----:B------:R-:W-:Y:S01]  /*0770*/  PLOP3.LUT P0, PT, P0, P3, PT, 0x80, 0x0 ;  /* 0x000000000000781c */ /* 0x000fe20000707070 */
[----:B------:R0:W2:Y:S01]  /*0780*/  @!UP1 SYNCS.EXCH.64 URZ, [UR6+0x88], UR4 ;  /* 0x00008804063f95b2 */ /* 0x0000a20008000100 */
[----:B------:R-:W-:Y:S01]  /*0790*/  NOP ;  /* 0x0000000000007918 */ /* 0x000fe20000000000 */
[----:B------:R-:W-:Y:S10]  /*07a0*/  @!P4 BRA `(.L_x_3) ;  /* 0x000000000008c947 */ /* 0x000ff40003800000 */
[----:B-12-4-:R-:W-:Y:S01]  /*07b0*/  UCGABAR_ARV ;  /* 0x00000000000079c7 */ /* 0x016fe20008000000 */
[----:B------:R-:W-:Y:S05]  /*07c0*/  BRA `(.L_x_4) ;  /* 0x0000000000047947 */ /* 0x000fea0003800000 */
.L_x_3:
[----:B-12-4-:R-:W-:Y:S01]  /*07d0*/  NOP ;  /* 0x0000000000007918 */ /* 0x016fe20000000000 */
.L_x_4:
[----:B------:R-:W1:Y:S01]  /*07e0*/  LDC R2, c[0x0][0x65c] ;  /* 0x00019700ff027b82 */ /* 0x000e620000000800 */
[----:B------:R-:W-:Y:S01]  /*07f0*/  IMAD.MOV.U32 R3, RZ, RZ, RZ ;  /* 0x000000ffff037224 */ /* 0x000fe200078e00ff */
[----:B-1----:R-:W-:Y:S01]  /*0800*/  ISETP.NE.AND P3, PT, R2, 0x1, PT ;  /* 0x000000010200780c */ /* 0x002fe20003f65270 */
[----:B------:R-:W-:-:S12]  /*0810*/  IMAD.U32 R2, RZ, RZ, UR8 ;  /* 0x00000008ff027e24 */ /* 0x000fd8000f8e00ff */
[----:B------:R-:W1:Y:S01]  /*0820*/  @P3 LDC R15, c[0x0][0x10] ;  /* 0x00000400ff0f3b82 */ /* 0x000e620000000800 */
[----:B------:R-:W-:Y:S02]  /*0830*/  @P3 IMAD.MOV.U32 R9, RZ, RZ, RZ ;  /* 0x000000ffff093224 */ /* 0x000fe400078e00ff */
[----:B------:R-:W-:-:S05]  /*0840*/  @P3 IMAD.MOV.U32 R7, RZ, RZ, RZ ;  /* 0x000000ffff073224 */ /* 0x000fca00078e00ff */
[----:B------:R-:W2:Y:S01]  /*0850*/  @!P3 LDC R13, c[0x0][0xc] ;  /* 0x00000300ff0dbb82 */ /* 0x000ea20000000800 */
[----:B-1----:R-:W-:-:S04]  /*0860*/  @P3 IMAD.WIDE.U32 R14, R15, UR8, R8 ;  /* 0x000000080f0e3c25 */ /* 0x002fc8000f8e0008 */
[----:B--2---:R-:W-:-:S04]  /*0870*/  @!P3 IMAD.WIDE.U32 R12, R8, R13, R2 ;  /* 0x0000000d080cb225 */ /* 0x004fc800078e0002 */
[----:B------:R-:W-:Y:S02]  /*0880*/  @P3 IMAD.MOV.U32 R2, RZ, RZ, R14 ;  /* 0x000000ffff023224 */ /* 0x000fe400078e000e */
[----:B------:R-:W-:Y:S02]  /*0890*/  @P3 IMAD.IADD R3, R15, 0x1, R7 ;  /* 0x000000010f033824 */ /* 0x000fe400078e0207 */
[----:B------:R-:W-:Y:S02]  /*08a0*/  @!P3 IMAD.MOV.U32 R2, RZ, RZ, R12 ;  /* 0x000000ffff02b224 */ /* 0x000fe400078e000c */
[----:B------:R-:W-:Y:S01]  /*08b0*/  @!P3 IMAD.MOV.U32 R3, RZ, RZ, R13 ;  /* 0x000000ffff03b224 */ /* 0x000fe200078e000d */
[----:B------:R-:W-:Y:S06]  /*08c0*/  @!P4 BRA `(.L_x_5) ;  /* 0x00000000000cc947 */ /* 0x000fec0003800000 */
[----:B------:R-:W-:Y:S01]  /*08d0*/  UCGABAR_WAIT ;  /* 0x0000000000007dc7 */ /* 0x000fe20008000000 */
[----:B------:R-:W-:Y:S01]  /*08e0*/  CCTL.IVALL ;  /* 0x00000000ff00798f */ /* 0x000fe20002000000 */
[----:B------:R-:W-:Y:S05]  /*08f0*/  BRA `(.L_x_6) ;  /* 0x0000000000047947 */ /* 0x000fea0003800000 */
.L_x_5:
[----:B------:R-:W-:Y:S06]  /*0900*/  BAR.SYNC.DEFER_BLOCKING 0x0 ;  /* 0x0000000000007b1d */ /* 0x000fec0000010000 */
.L_x_6:
[----:B------:R-:W-:Y:S05]  /*0910*/  @!P2 BRA `(.L_x_7) ;  /* 0x0000007400a0a947 */ /* 0x000fea0003800000 */
[----:B------:R-:W-:-:S13]  /*0920*/  ISETP.GT.U32.AND P1, PT, R10, 0x1, PT ;  /* 0x000000010a00780c */ /* 0x000fda0003f24070 */
[----:B0-----:R-:W-:Y:S05]  /*0930*/  @P1 EXIT ;  /* 0x000000000000194d */ /* 0x001fea0003800000 */
[----:B------:R-:W-:Y:S01]  /*0940*/  ULDC.64 UR4, c[0x0][0x650] ;  /* 0x0001940000047ab9 */ /* 0x000fe20000000a00 */
[----:B------:R-:W-:Y:S01]  /*0950*/  PRMT R14, RZ, 0x7610, R14 ;  /* 0x00007610ff0e7816 */ /* 0x000fe2000000000e */
[----:B------:R-:W-:Y:S01]  /*0960*/  IMAD.MOV.U32 R7, RZ, RZ, -0x1 ;  /* 0xffffffffff077424 */ /* 0x000fe200078e00ff */
[----:B------:R-:W-:Y:S01]  /*0970*/  ISETP.GE.U32.AND P1, PT, R2, UR4, PT ;  /* 0x0000000402007c0c */ /* 0x000fe2000bf26070 */
[----:B------:R-:W-:Y:S02]  /*0980*/  IMAD.MOV.U32 R10, RZ, RZ, -0x1 ;  /* 0xffffffffff0a7424 */ /* 0x000fe400078e00ff */
[----:B------:R-:W-:Y:S01]  /*0990*/  IMAD.MOV.U32 R6, RZ, RZ, -0x1 ;  /* 0xffffffffff067424 */ /* 0x000fe200078e00ff */
[----:B------:R-:W-:-:S13]  /*09a0*/  ISETP.GE.U32.AND.EX P1, PT, R3, UR5, PT, P1 ;  /* 0x0000000503007c0c */ /* 0x000fda000bf26110 */
[----:B------:R-:W-:Y:S05]  /*09b0*/  @P1 BRA `(.L_x_8) ;  /* 0x0000000400281947 */ /* 0x000fea0003800000 */
[----:B------:R-:W0:Y:S01]  /*09c0*/  LDC.64 R22, c[0x0][0x628] ;  /* 0x00018a00ff167b82 */ /* 0x000e220000000a00 */
[----:B------:R-:W-:Y:S02]  /*09d0*/  IMAD.MOV.U32 R6, RZ, RZ, R2 ;  /* 0x000000ffff067224 */ /* 0x000fe400078e0002 */
[----:B------:R-:W-:-:S05]  /*09e0*/  IMAD.MOV.U32 R7, RZ, RZ, R3 ;  /* 0x000000ffff077224 */ /* 0x000fca00078e0003 */
[----:B------:R-:W1:Y:S08]  /*09f0*/  LDC R10, c[0x0][0x630] ;  /* 0x00018c00ff0a7b82 */ /* 0x000e700000000800 */
[----:B------:R-:W2:Y:S01]  /*0a00*/  LDC.64 R24, c[0x0][0x620] ;  /* 0x00018800ff187b82 */ /* 0x000ea20000000a00 */
[----:B0-----:R-:W-:-:S04]  /*0a10*/  ISETP.NE.U32.AND P1, PT, R22, RZ, PT ;  /* 0x000000ff1600720c */ /* 0x001fc80003f25070 */
[----:B------:R-:W-:-:S13]  /*0a20*/  ISETP.NE.AND.EX P1, PT, R23, RZ, PT, P1 ;  /* 0x000000ff1700720c */ /* 0x000fda0003f25310 */
[----:B-12---:R-:W-:Y:S05]  /*0a30*/  @!P1 BRA `(.L_x_9) ;  /* 0x0000000000289947 */ /* 0x006fea0003800000 */
[----:B------:R-:W0:Y:S02]  /*0a40*/  LDC R15, c[0x0][0x634] ;  /* 0x00018d00ff0f7b82 */ /* 0x000e240000000800 */
[----:B0-----:R-:W-:-:S05]  /*0a50*/  IADD3 R15, P1, R2, R15, RZ ;  /* 0x0000000f020f7210 */ /* 0x001fca0007f3e0ff */
[----:B------:R-:W-:-:S04]  /*0a60*/  IMAD.X R17, RZ, RZ, R3, P1 ;  /* 0x000000ffff117224 */ /* 0x000fc800008e0603 */
[----:B------:R-:W-:-:S04]  /*0a70*/  IMAD.WIDE.U32 R6, R17, R22, RZ ;  /* 0x0000001611067225 */ /* 0x000fc800078e00ff */
[----:B------:R-:W-:-:S04]  /*0a80*/  IMAD.WIDE.U32 R12, P1, R15, R23, R6 ;  /* 0x000000170f0c7225 */ /* 0x000fc80007820006 */
[----:B------:R-:W-:-:S04]  /*0a90*/  IMAD.WIDE.U32 R6, R15, R22, RZ ;  /* 0x000000160f067225 */ /* 0x000fc800078e00ff */
[----:B------:R-:W-:Y:S01]  /*0aa0*/  IMAD.X R15, RZ, RZ, RZ, P1 ;  /* 0x000000ffff0f7224 */ /* 0x000fe200008e06ff */
[----:B------:R-:W-:Y:S01]  /*0ab0*/  IADD3 RZ, P1, R7, R12, RZ ;  /* 0x0000000c07ff7210 */ /* 0x000fe20007f3e0ff */
[----:B------:R-:W-:-:S04]  /*0ac0*/  IMAD.MOV.U32 R14, RZ, RZ, R13 ;  /* 0x000000ffff0e7224 */ /* 0x000fc800078e000d */
[----:B------:R-:W-:-:S08]  /*0ad0*/  IMAD.WIDE.U32.X R6, R17, R23, R14, P1 ;  /* 0x0000001711067225 */ /* 0x000fd000008e040e */
.L_x_9:
[----:B------:R-:W0:Y:S01]  /*0ae0*/  LDC.64 R22, c[0x0][0x640] ;  /* 0x00019000ff167b82 */ /* 0x000e220000000a00 */
[--C-:B------:R-:W-:Y:S01]  /*0af0*/  SHF.R.U64 R26, R6, R10, R7.reuse ;  /* 0x0000000a061a7219 */ /* 0x100fe20000001207 */
[----:B------:R-:W-:Y:S01]  /*0b00*/  IMAD R20, R19, R20, R8 ;  /* 0x0000001413147224 */ /* 0x000fe200078e0208 */
[----:B------:R-:W-:Y:S01]  /*0b10*/  SHF.R.U32.HI R6, RZ, R10, R7 ;  /* 0x0000000aff067219 */ /* 0x000fe20000011607 */
[----:B------:R-:W-:Y:S01]  /*0b20*/  IMAD.MOV.U32 R19, RZ, RZ, 0x1 ;  /* 0x00000001ff137424 */ /* 0x000fe200078e00ff */
[----:B------:R-:W-:-:S03]  /*0b30*/  IADD3 R9, P1, RZ, -R26, RZ ;  /* 0x8000001aff097210 */ /* 0x000fc60007f3e0ff */
[----:B------:R-:W1:Y:S02]  /*0b40*/  LDC R12, c[0x0][0x618] ;  /* 0x00018600ff0c7b82 */ /* 0x000e640000000800 */
[----:B------:R-:W-:-:S04]  /*0b50*/  IMAD.X R7, RZ, RZ, ~R6, P1 ;  /* 0x000000ffff077224 */ /* 0x000fc800008e0e06 */
[-C--:B------:R-:W-:Y:S02]  /*0b60*/  IMAD R10, R7, R24.reuse, RZ ;  /* 0x00000018070a7224 */ /* 0x080fe400078e02ff */
[----:B------:R-:W2:Y:S01]  /*0b70*/  LDC R16, c[0x0][0x608] ;  /* 0x00018200ff107b82 */ /* 0x000ea20000000800 */
[----:B------:R-:W-:-:S04]  /*0b80*/  IMAD.WIDE.U32 R6, R9, R24, R2 ;  /* 0x0000001809067225 */ /* 0x000fc800078e0002 */
[----:B------:R-:W-:-:S03]  /*0b90*/  IMAD R9, R9, R25, R10 ;  /* 0x0000001909097224 */ /* 0x000fc600078e020a */
[----:B------:R-:W3:Y:S01]  /*0ba0*/  LDC R18, c[0x0][0x658] ;  /* 0x00019600ff127b82 */ /* 0x000ee20000000800 */
[----:B------:R-:W-:Y:S01]  /*0bb0*/  IMAD.IADD R7, R7, 0x1, R9 ;  /* 0x0000000107077824 */ /* 0x000fe200078e0209 */
[----:B0-----:R-:W-:Y:S01]  /*0bc0*/  ISETP.NE.U32.AND P1, PT, R22, RZ, PT ;  /* 0x000000ff1600720c */ /* 0x001fe20003f25070 */
[----:B------:R-:W-:-:S03]  /*0bd0*/  IMAD.MOV.U32 R9, RZ, RZ, -0x1 ;  /* 0xffffffffff097424 */ /* 0x000fc600078e00ff */
[----:B------:R-:W-:Y:S02]  /*0be0*/  ISETP.NE.AND.EX P1, PT, R23, RZ, PT, P1 ;  /* 0x000000ff1700720c */ /* 0x000fe40003f25310 */
[----:B------:R-:W0:Y:S01]  /*0bf0*/  LDC R17, c[0x0][0x600] ;  /* 0x00018000ff117b82 */ /* 0x000e220000000800 */
[-CC-:B-1----:R-:W-:Y:S02]  /*0c00*/  SHF.R.U64 R14, R6, R12.reuse, R7.reuse ;  /* 0x0000000c060e7219 */ /* 0x182fe40000001207 */
[----:B------:R-:W-:-:S05]  /*0c10*/  SHF.R.U32.HI R7, RZ, R12, R7 ;  /* 0x0000000cff077219 */ /* 0x000fca0000011607 */
[----:B------:R-:W1:Y:S01]  /*0c20*/  LDC R21, c[0x0][0x648] ;  /* 0x00019200ff157b82 */ /* 0x000e620000000800 */
[-CC-:B--2---:R-:W-:Y:S02]  /*0c30*/  SHF.R.U64 R27, R14, R16.reuse, R7.reuse ;  /* 0x000000100e1b7219 */ /* 0x184fe40000001207 */
[----:B------:R-:W-:-:S05]  /*0c40*/  SHF.R.U32.HI R7, RZ, R16, R7 ;  /* 0x00000010ff077219 */ /* 0x000fca0000011607 */
[----:B------:R-:W2:Y:S01]  /*0c50*/  LDC R25, c[0x0][0x638] ;  /* 0x00018e00ff197b82 */ /* 0x000ea20000000800 */
[-C--:B---3--:R-:W-:Y:S02]  /*0c60*/  SHF.L.U32 R6, R9, R18.reuse, RZ ;  /* 0x0000001209067219 */ /* 0x088fe400000006ff */
[--C-:B------:R-:W-:Y:S02]  /*0c70*/  SHF.R.U64 R16, R27, R18, R7.reuse ;  /* 0x000000121b107219 */ /* 0x100fe40000001207 */
[----:B------:R-:W-:Y:S02]  /*0c80*/  LOP3.LUT R10, RZ, R6, RZ, 0x33, !PT ;  /* 0x00000006ff0a7212 */ /* 0x000fe400078e33ff */
[----:B------:R-:W-:Y:S01]  /*0c90*/  SHF.R.U32.HI R7, RZ, R18, R7 ;  /* 0x00000012ff077219 */ /* 0x000fe20000011607 */
[----:B------:R-:W3:Y:S01]  /*0ca0*/  LDC R24, c[0x0][0x610] ;  /* 0x00018400ff187b82 */ /* 0x000ee20000000800 */
[----:B------:R-:W-:Y:S01]  /*0cb0*/  IMAD.MOV.U32 R6, RZ, RZ, R16 ;  /* 0x000000ffff067224 */ /* 0x000fe200078e0010 */
[----:B------:R-:W-:Y:S06]  /*0cc0*/  @!P1 BRA `(.L_x_10) ;  /* 0x0000000000289947 */ /* 0x000fec0003800000 */
[----:B------:R-:W4:Y:S02]  /*0cd0*/  LDC R13, c[0x0][0x64c] ;  /* 0x00019300ff0d7b82 */ /* 0x000f240000000800 */
[----:B----4-:R-:W-:-:S05]  /*0ce0*/  IADD3 R13, P1, R16, R13, RZ ;  /* 0x0000000d100d7210 */ /* 0x010fca0007f3e0ff */
        /* <DEDUP_REMOVED lines=8> */
.L_x_10:
[----:B-1----:R-:W-:Y:S01]  /*0d70*/  SHF.R.U64 R8, R6, R21, R7 ;  /* 0x0000001506087219 */ /* 0x002fe20000001207 */
[----:B0-----:R-:W-:Y:S01]  /*0d80*/  VIADD R9, R17, 0xffffffff ;  /* 0xffffffff11097836 */ /* 0x001fe20000000000 */
[----:B------:R-:W-:Y:S02]  /*0d90*/  SHF.L.U32 R6, R19, R18, RZ ;  /* 0x0000001213067219 */ /* 0x000fe400000006ff */
[----:B------:R-:W-:Y:S01]  /*0da0*/  LOP3.LUT R7, R27, R10, RZ, 0xc0, !PT ;  /* 0x0000000a1b077212 */ /* 0x000fe200078ec0ff */
[----:B------:R-:W-:Y:S01]  /*0db0*/  IMAD.MOV R10, RZ, RZ, -R8 ;  /* 0x000000ffff0a7224 */ /* 0x000fe200078e0a08 */
[----:B------:R-:W-:Y:S02]  /*0dc0*/  SEL R11, R11, R20, !P3 ;  /* 0x000000140b0b7207 */ /* 0x000fe40005800000 */
[----:B------:R-:W-:Y:S01]  /*0dd0*/  LOP3.LUT R9, R14, R9, RZ, 0xc0, !PT ;  /* 0x000000090e097212 */ /* 0x000fe200078ec0ff */
[----:B------:R-:W-:Y:S02]  /*0de0*/  IMAD R8, R6, R8, R7 ;  /* 0x0000000806087224 */ /* 0x000fe400078e0207 */
[----:B--2---:R-:W-:-:S02]  /*0df0*/  IMAD R6, R10, R25, R16 ;  /* 0x000000190a067224 */ /* 0x004fc400078e0210 */
[----:B---3--:R-:W-:Y:S02]  /*0e00*/  IMAD R11, R8, R24, R11 ;  /* 0x00000018080b7224 */ /* 0x008fe400078e020b */
[----:B------:R-:W-:Y:S02]  /*0e10*/  IMAD R6, R6, R17, R9 ;  /* 0x0000001106067224 */ /* 0x000fe400078e0209 */
[----:B------:R-:W-:-:S03]  /*0e20*/  IMAD.MOV.U32 R14, RZ, RZ, 0x1 ;  /* 0x00000001ff0e7424 */ /* 0x000fc600078e00ff */
[----:B------:R-:W-:Y:S02]  /*0e30*/  SEL R10, R6, R11, !P3 ;  /* 0x0000000b060a7207 */ /* 0x000fe40005800000 */
[----:B------:R-:W-:Y:S01]  /*0e40*/  SEL R7, R11, R6, !P3 ;  /* 0x000000060b077207 */ /* 0x000fe20005800000 */
[----:B------:R-:W-:-:S07]  /*0e50*/  IMAD.MOV.U32 R6, RZ, RZ, R26 ;  /* 0x000000ffff067224 */ /* 0x000fce00078e001a */
.L_x_8:
[----:B------:R-:W-:-:S08]  /*0e60*/  NOP ;  /* 0x0000000000007918 */ /* 0x000fd00000000000 */
[----:B------:R-:W0:Y:S02]  /*0e70*/  USETMAXREG.TRY_ALLOC.CTAPOOL UP0, 0xe8 ;  /* 0x000000e8000079c8 */ /* 0x000e240008000600 */
[----:B0-----:R-:W-:-:S13]  /*0e80*/  PLOP3.LUT P1, PT, PT, PT, UP0, 0x80, 0x0 ;  /* 0x000000000000781c */ /* 0x001fda0003f2f008 */
[----:B------:R-:W-:Y:S05]  /*0e90*/  @!P1 BRA `(.L_x_8) ;  /* 0xfffffffc00f09947 */ /* 0x000fea000383ffff */
[----:B------:R-:W-:Y:S01]  /*0ea0*/  ULDC.64 UR4, c[0x0][0x598] ;  /* 0x0001660000047ab9 */ /* 0x000fe20000000a00 */
[----:B------:R-:W-:Y:S01]  /*0eb0*/  ULDC.64 UR16, c[0x0][0x208] ;  /* 0x0000820000107ab9 */ /* 0x000fe20000000a00 */
[----:B------:R-:W-:-:S04]  /*0ec0*/  ISETP.NE.U32.AND P1, PT, RZ, UR4, PT ;  /* 0x00000004ff007c0c */ /* 0x000fc8000bf25070 */
[----:B------:R-:W-:-:S13]  /*0ed0*/  ISETP.NE.AND.EX P1, PT, RZ, UR5, PT, P1 ;  /* 0x00000005ff007c0c */ /* 0x000fda000bf25310 */
[----:B------:R-:W-:Y:S05]  /*0ee0*/  @!P1 BRA `(.L_x_11) ;  /* 0x00000000001c9947 */ /* 0x000fea0003800000 */
[----:B------:R-:W0:Y:S02]  /*0ef0*/  LDC.64 R8, c[0x0][0x598] ;  /* 0x00016600ff087b82 */ /* 0x000e240000000a00 */
[----:B0-----:R-:W2:Y:S02]  /*0f00*/  LDG.E.64 R8, desc[UR16][R8.64] ;  /* 0x0000001008087981 */ /* 0x001ea4000c1e1b00 */
[----:B--2---:R-:W-:-:S04]  /*0f10*/  ISETP.NE.U32.AND P1, PT, R8, RZ, PT ;  /* 0x000000ff0800720c */ /* 0x004fc80003f25070 */
[----:B------:R-:W-:-:S13]  /*0f20*/  ISETP.NE.AND.EX P1, PT, R9, RZ, PT, P1 ;  /* 0x000000ff0900720c */ /* 0x000fda0003f25310 */
[----:B------:R-:W-:Y:S05]  /*0f30*/  @!P1 BRA `(.L_x_11) ;  /* 0x0000000000089947 */ /* 0x000fea0003800000 */
[----:B------:R0:W5:Y:S01]  /*0f40*/  LD.E R8, desc[UR16][R8.64] ;  /* 0x0000001008087980 */ /* 0x000162000c101900 */
[----:B------:R-:W-:Y:S05]  /*0f50*/  BRA `(.L_x_12) ;  /* 0x0000000000207947 */ /* 0x000fea0003800000 */
.L_x_11:
[----:B------:R-:W-:Y:S02]  /*0f60*/  ULDC.64 UR4, c[0x0][0x588] ;  /* 0x0001620000047ab9 */ /* 0x000fe40000000a00 */
[----:B------:R-:W-:-:S04]  /*0f70*/  ISETP.NE.U32.AND P1, PT, RZ, UR4, PT ;  /* 0x00000004ff007c0c */ /* 0x000fc8000bf25070 */
[----:B------:R-:W-:-:S13]  /*0f80*/  ISETP.NE.AND.EX P1, PT, RZ, UR5, PT, P1 ;  /* 0x00000005ff007c0c */ /* 0x000fda000bf25310 */
[----:B------:R-:W-:Y:S05]  /*0f90*/  @!P1 BRA `(.L_x_13) ;  /* 0x00000000000c9947 */ /* 0x000fea0003800000 */
[----:B------:R-:W0:Y:S02]  /*0fa0*/  LDC.64 R8, c[0x0][0x588] ;  /* 0x00016200ff087b82 */ /* 0x000e240000000a00 */
[----:B0-----:R1:W5:Y:S01]  /*0fb0*/  LDG.E R8, desc[UR16][R8.64] ;  /* 0x0000001008087981 */ /* 0x001362000c1e1900 */
[----:B------:R-:W-:Y:S05]  /*0fc0*/  BRA `(.L_x_12) ;  /* 0x0000000000047947 */ /* 0x000fea0003800000 */
.L_x_13:
[----:B------:R-:W2:Y:S02]  /*0fd0*/  LDC R8, c[0x0][0x580] ;  /* 0x00016000ff087b82 */ /* 0x000ea40000000800 */
.L_x_12:
[----:B------:R-:W-:Y:S02]  /*0fe0*/  ULDC.64 UR4, c[0x0][0x5a0] ;  /* 0x0001680000047ab9 */ /* 0x000fe40000000a00 */
[----:B------:R-:W-:-:S04]  /*0ff0*/  ISETP.NE.U32.AND P1, PT, RZ, UR4, PT ;  /* 0x00000004ff007c0c */ /* 0x000fc8000bf25070 */
[----:B------:R-:W-:-:S13]  /*1000*/  ISETP.NE.AND.EX P1, PT, RZ, UR5, PT, P1 ;  /* 0x00000005ff007c0c */ /* 0x000fda000bf25310 */
[----:B------:R-:W-:Y:S05]  /*1010*/  @!P1 BRA `(.L_x_14) ;  /* 0x00000000001c9947 */ /* 0x000fea0003800000 */
[----:B------:R-:W3:Y:S02]  /*1020*/  LDC.64 R12, c[0x0][0x5a0] ;  /* 0x00016800ff0c7b82 */ /* 0x000ee40000000a00 */
[----:B---3--:R-:W3:Y:S02]  /*1030*/  LDG.E.64 R12, desc[UR16][R12.64] ;  /* 0x000000100c0c7981 */ /* 0x008ee4000c1e1b00 */
[----:B---3--:R-:W-:-:S04]  /*1040*/  ISETP.NE.U32.AND P1, PT, R12, RZ, PT ;  /* 0x000000ff0c00720c */ /* 0x008fc80003f25070 */
[----:B------:R-:W-:-:S13]  /*1050*/  ISETP.NE.AND.EX P1, PT, R13, RZ, PT, P1 ;  /* 0x000000ff0d00720c */ /* 0x000fda0003f25310 */
[----:B------:R-:W-:Y:S05]  /*1060*/  @!P1 BRA `(.L_x_14) ;  /* 0x0000000000089947 */ /* 0x000fea0003800000 */
[----:B01----:R0:W5:Y:S01]  /*1070*/  LD.E R9, desc[UR16][R12.64] ;  /* 0x000000100c097980 */ /* 0x003162000c101900 */
[----:B------:R-:W-:Y:S05]  /*1080*/  BRA `(.L_x_15) ;  /* 0x0000000000207947 */ /* 0x000fea0003800000 */
.L_x_14:
[----:B------:R-:W-:Y:S02]  /*1090*/  ULDC.64 UR4, c[0x0][0x590] ;  /* 0x0001640000047ab9 */ /* 0x000fe40000000a00 */
[----:B------:R-:W-:-:S04]  /*10a0*/  ISETP.NE.U32.AND P1, PT, RZ, UR4, PT ;  /* 0x00000004ff007c0c */ /* 0x000fc8000bf25070 */
[----:B------:R-:W-:-:S13]  /*10b0*/  ISETP.NE.AND.EX P1, PT, RZ, UR5, PT, P1 ;  /* 0x00000005ff007c0c */ /* 0x000fda000bf25310 */
[----:B------:R-:W-:Y:S05]  /*10c0*/  @!P1 BRA `(.L_x_16) ;  /* 0x00000000000c9947 */ /* 0x000fea0003800000 */
[----:B------:R-:W0:Y:S02]  /*10d0*/  LDC.64 R12, c[0x0][0x590] ;  /* 0x00016400ff0c7b82 */ /* 0x000e240000000a00 */
[----:B01----:R1:W5:Y:S01]  /*10e0*/  LDG.E R9, desc[UR16][R12.64] ;  /* 0x000000100c097981 */ /* 0x003362000c1e1900 */
[----:B------:R-:W-:Y:S05]  /*10f0*/  BRA `(.L_x_15) ;  /* 0x0000000000047947 */ /* 0x000fea0003800000 */
.L_x_16:
[----:B01----:R-:W3:Y:S02]  /*1100*/  LDC R9, c[0x0][0x584] ;  /* 0x00016100ff097b82 */ /* 0x003ee40000000800 */
.L_x_15:
[----:B------:R-:W-:-:S13]  /*1110*/  LOP3.LUT P1, RZ, R14, 0xff, RZ, 0xc0, !PT ;  /* 0x000000ff0eff7812 */ /* 0x000fda000782c0ff */
[----:B------:R-:W-:Y:S05]  /*1120*/  @!P1 EXIT ;  /* 0x000000000000994d */ /* 0x000fea0003800000 */
[----:B------:R-:W-:Y:S01]  /*1130*/  ULDC UR4, c[0x0][0x28c] ;  /* 0x0000a30000047ab9 */ /* 0x000fe20000000800 */
[----:B------:R-:W-:Y:S01]  /*1140*/  LOP3.LUT R143, R4, 0x1, RZ, 0xfc, !PT ;  /* 0x00000001048f7812 */ /* 0x000fe200078efcff */
[----:B------:R-:W-:-:S04]  /*1150*/  UIADD3 UR4, UR4, 0x7f, URZ ;  /* 0x0000007f04047890 */ /* 0x000fc8000fffe03f */
[----:B------:R-:W-:-:S04]  /*1160*/  USHF.R.S32.HI UR5, URZ, 0x1f, UR4 ;  /* 0x0000001f3f057899 */ /* 0x000fc80008011404 */
[----:B------:R-:W-:-:S03]  /*1170*/  ULEA.HI UR5, UR5, UR4, URZ, 0x7 ;  /* 0x0000000405057291 */ /* 0x000fc6000f8f383f */
[----:B------:R-:W-:Y:S01]  /*1180*/  UMOV UR4, URZ ;  /* 0x0000003f00047c82 */ /* 0x000fe20008000000 */
[----:B------:R-:W-:-:S03]  /*1190*/  USHF.R.S32.HI UR9, URZ, 0x7, UR5 ;  /* 0x000000073f097899 */ /* 0x000fc60008011405 */
[----:B------:R-:W-:-:S09]  /*11a0*/  UMOV UR5, URZ ;  /* 0x0000003f00057c82 */ /* 0x000fd20008000000 */
.L_x_171:
[----:B------:R-:W-:Y:S01]  /*11b0*/  LOP3.LUT R11, R0, 0x80, RZ, 0xc0, !PT ;  /* 0x00000080000b7812 */ /* 0x000fe200078ec0ff */
[----:B------:R-:W4:Y:S01]  /*11c0*/  S2UR UR13, SR_CgaCtaId ;  /* 0x00000000000d79c3 */ /* 0x000f220000008800 */
[----:B------:R-:W-:Y:S01]  /*11d0*/  UMOV UR12, 0x400 ;  /* 0x00000400000c7882 */ /* 0x000fe20000000000 */
[----:B------:R-:W-:Y:S01]  /*11e0*/  UMOV UR6, URZ ;  /* 0x0000003f00067c82 */ /* 0x000fe20008000000 */
[----:B------:R-:W-:Y:S01]  /*11f0*/  SHF.R.U32.HI R11, RZ, 0x7, R11 ;  /* 0x00000007ff0b7819 */ /* 0x000fe2000001160b */
[----:B------:R-:W-:Y:S01]  /*1200*/  UMOV UR7, URZ ;  /* 0x0000003f00077c82 */ /* 0x000fe20008000000 */
[----:B------:R-:W-:Y:S01]  /*1210*/  UMOV UR18, UR5 ;  /* 0x0000000500127c82 */ /* 0x000fe20008000000 */
[----:B------:R-:W-:Y:S02]  /*1220*/  CS2R R16, SRZ ;  /* 0x0000000000107805 */ /* 0x000fe4000001ff00 */
[----:B------:R-:W-:Y:S01]  /*1230*/  CS2R R14, SRZ ;  /* 0x00000000000e7805 */ /* 0x000fe2000001ff00 */
[----:B01----:R-:W0:Y:S01]  /*1240*/  LDC R12, c[0x0][0x28c] ;  /* 0x0000a300ff0c7b82 */ /* 0x003e220000000800 */
[----:B------:R-:W1:Y:S01]  /*1250*/  SHFL.IDX PT, R11, R11, RZ, 0x1f ;  /* 0x00001fff0b0b7589 */ /* 0x000e6200000e0000 */
[----:B------:R-:W-:-:S02]  /*1260*/  CS2R R18, SRZ ;  /* 0x0000000000127805 */ /* 0x000fc4000001ff00 */
[----:B------:R-:W-:Y:S02]  /*1270*/  CS2R R20, SRZ ;  /* 0x0000000000147805 */ /* 0x000fe4000001ff00 */
[----:B------:R-:W-:Y:S02]  /*1280*/  CS2R R22, SRZ ;  /* 0x0000000000167805 */ /* 0x000fe4000001ff00 */
[----:B------:R-:W-:Y:S02]  /*1290*/  CS2R R88, SRZ ;  /* 0x0000000000587805 */ /* 0x000fe4000001ff00 */
[----:B------:R-:W-:Y:S02]  /*12a0*/  CS2R R90, SRZ ;  /* 0x00000000005a7805 */ /* 0x000fe4000001ff00 */
[----:B------:R-:W-:Y:S02]  /*12b0*/  CS2R R92, SRZ ;  /* 0x00000000005c7805 */ /* 0x000fe4000001ff00 */
        /* <DEDUP_REMOVED lines=16> */
[----:B0-----:R-:W-:Y:S02]  /*13c0*/  ISETP.GE.AND P1, PT, R12, 0x1, PT ;  /* 0x000000010c00780c */ /* 0x001fe40003f26270 */
[----:B------:R-:W-:Y:S02]  /*13d0*/  CS2R R126, SRZ ;  /* 0x00000000007e7805 */ /* 0x000fe4000001ff00 */
[----:B-1----:R-:W-:-:S02]  /*13e0*/  R2UR UR8, R11 ;  /* 0x000000000b0872ca */ /* 0x002fc400000e0000 */
[----:B------:R-:W-:Y:S02]  /*13f0*/  CS2R R128, SRZ ;  /* 0x0000000000807805 */ /* 0x000fe4000001ff00 */
[----:B------:R-:W-:Y:S02]  /*1400*/  CS2R R130, SRZ ;  /* 0x0000000000827805 */ /* 0x000fe4000001ff00 */
[----:B------:R-:W-:Y:S02]  /*1410*/  CS2R R132, SRZ ;  /* 0x0000000000847805 */ /* 0x000fe4000001ff00 */
[----:B------:R-:W-:Y:S02]  /*1420*/  CS2R R134, SRZ ;  /* 0x0000000000867805 */ /* 0x000fe4000001ff00 */
[----:B------:R-:W-:Y:S02]  /*1430*/  CS2R R136, SRZ ;  /* 0x0000000000887805 */ /* 0x000fe4000001ff00 */
[----:B------:R-:W-:-:S02]  /*1440*/  CS2R R138, SRZ ;  /* 0x00000000008a7805 */ /* 0x000fc4000001ff00 */
[----:B------:R-:W-:Y:S01]  /*1450*/  CS2R R140, SRZ ;  /* 0x00000000008c7805 */ /* 0x000fe2000001ff00 */
[----:B------:R-:W-:Y:S01]  /*1460*/  IMAD.U32 R144, RZ, RZ, UR4 ;  /* 0x00000004ff907e24 */ /* 0x000fe2000f8e00ff */
[----:B--23--:R-:W-:Y:S02]  /*1470*/  CS2R R24, SRZ ;  /* 0x0000000000187805 */ /* 0x00cfe4000001ff00 */
[----:B------:R-:W-:Y:S02]  /*1480*/  CS2R R26, SRZ ;  /* 0x00000000001a7805 */ /* 0x000fe4000001ff00 */
[----:B------:R-:W-:Y:S02]  /*1490*/  CS2R R28, SRZ ;  /* 0x00000000001c7805 */ /* 0x000fe4000001ff00 */
[----:B------:R-:W-:Y:S01]  /*14a0*/  CS2R R30, SRZ ;  /* 0x00000000001e7805 */ /* 0x000fe2000001ff00 */
[----:B------:R-:W-:Y:S01]  /*14b0*/  ULEA.HI UR10, UR8, UR8, URZ, 0x1 ;  /* 0x00000008080a7291 */ /* 0x000fe2000f8f083f */
[----:B------:R-:W-:-:S02]  /*14c0*/  CS2R R32, SRZ ;  /* 0x0000000000207805 */ /* 0x000fc4000001ff00 */
[----:B------:R-:W-:Y:S02]  /*14d0*/  CS2R R34, SRZ ;  /* 0x0000000000227805 */ /* 0x000fe4000001ff00 */
[----:B------:R-:W-:Y:S01]  /*14e0*/  CS2R R36, SRZ ;  /* 0x0000000000247805 */ /* 0x000fe2000001ff00 */
[----:B------:R-:W-:Y:S01]  /*14f0*/  ULOP3.LUT UR11, UR10, 0x7fffe, URZ, 0xc0, !UPT ;  /* 0x0007fffe0a0b7892 */ /* 0x000fe2000f8ec03f */
[----:B------:R-:W-:Y:S01]  /*1500*/  CS2R R38, SRZ ;  /* 0x0000000000267805 */ /* 0x000fe2000001ff00 */
[----:B----4-:R-:W-:Y:S01]  /*1510*/  ULEA UR10, UR13, UR12, 0x18 ;  /* 0x0000000c0d0a7291 */ /* 0x010fe2000f8ec03f */
[----:B------:R-:W-:Y:S01]  /*1520*/  CS2R R40, SRZ ;  /* 0x0000000000287805 */ /* 0x000fe2000001ff00 */
[----:B------:R-:W-:Y:S01]  /*1530*/  UIADD3 UR11, UR8, -UR11, URZ ;  /* 0x8000000b080b7290 */ /* 0x000fe2000fffe03f */
[----:B------:R-:W-:Y:S02]  /*1540*/  CS2R R42, SRZ ;  /* 0x00000000002a7805 */ /* 0x000fe4000001ff00 */
[----:B------:R-:W-:Y:S01]  /*1550*/  CS2R R44, SRZ ;  /* 0x00000000002c7805 */ /* 0x000fe2000001ff00 */
[----:B------:R-:W-:Y:S01]  /*1560*/  UMOV UR8, URZ ;  /* 0x0000003f00087c82 */ /* 0x000fe20008000000 */
[----:B------:R-:W-:Y:S01]  /*1570*/  ULEA UR11, UR11, UR10, 0xd ;  /* 0x0000000a0b0b7291 */ /* 0x000fe2000f8e683f */
[----:B------:R-:W-:-:S02]  /*1580*/  CS2R R46, SRZ ;  /* 0x00000000002e7805 */ /* 0x000fc4000001ff00 */
[----:B------:R-:W-:Y:S02]  /*1590*/  CS2R R48, SRZ ;  /* 0x0000000000307805 */ /* 0x000fe4000001ff00 */
[----:B------:R-:W-:Y:S01]  /*15a0*/  CS2R R50, SRZ ;  /* 0x0000000000327805 */ /* 0x000fe2000001ff00 */
[----:B------:R-:W-:Y:S01]  /*15b0*/  UIADD3 UR11, UR11, 0x180, URZ ;  /* 0x000001800b0b7890 */ /* 0x000fe2000fffe03f */
[----:B------:R-:W-:Y:S02]  /*15c0*/  CS2R R52, SRZ ;  /* 0x0000000000347805 */ /* 0x000fe4000001ff00 */
[----:B------:R-:W-:Y:S02]  /*15d0*/  CS2R R54, SRZ ;  /* 0x0000000000367805 */ /* 0x000fe4000001ff00 */
[----:B------:R-:W-:Y:S01]  /*15e0*/  CS2R R56, SRZ ;  /* 0x0000000000387805 */ /* 0x000fe2000001ff00 */
[----:B------:R-:W-:Y:S01]  /*15f0*/  USHF.R.U32.HI UR11, URZ, 0x4, UR11 ;  /* 0x000000043f0b7899 */ /* 0x000fe2000801160b */
[----:B------:R-:W-:-:S02]  /*1600*/  CS2R R58, SRZ ;  /* 0x00000000003a7805 */ /* 0x000fc4000001ff00 */
[----:B------:R-:W-:Y:S02]  /*1610*/  CS2R R60, SRZ ;  /* 0x00000000003c7805 */ /* 0x000fe4000001ff00 */
[----:B------:R-:W-:Y:S01]  /*1620*/  CS2R R62, SRZ ;  /* 0x00000000003e7805 */ /* 0x000fe2000001ff00 */
[----:B------:R-:W-:Y:S01]  /*1630*/  ULOP3.LUT UR11, UR11, 0x3fff, URZ, 0xc0, !UPT ;  /* 0x00003fff0b0b7892 */ /* 0x000fe2000f8ec03f */
        /* <DEDUP_REMOVED lines=11> */
[----:B------:R-:W-:Y:S01]  /*16f0*/  CS2R R86, SRZ ;  /* 0x0000000000567805 */ /* 0x000fe2000001ff00 */
[----:B------:R-:W-:Y:S06]  /*1700*/  @!P1 BRA `(.L_x_17) ;  /* 0x00000008005c9947 */ /* 0x000fec0003800000 */
[----:B------:R-:W-:-:S13]  /*1710*/  ISETP.NE.AND P2, PT, R143, 0x3, PT ;  /* 0x000000038f00780c */ /* 0x000fda0003f45270 */
[----:B------:R-:W-:Y:S05]  /*1720*/  @!P2 BRA `(.L_x_18) ;  /* 0x000000000004a947 */ /* 0x000fea0003800000 */
[----:B------:R-:W-:Y:S01]  /*1730*/  BPT.TRAP 0x1 ;  /* 0x000000040000795c */ /* 0x000fe20000300000 */
.L_x_18:
[----:B------:R-:W-:Y:S01]  /*1740*/  ULEA UR6, UR5, UR10, 0x3 ;  /* 0x0000000a05067291 */ /* 0x000fe2000f8e183f */
[----:B------:R-:W-:-:S05]  /*1750*/  IMAD.U32 R11, RZ, RZ, UR4 ;  /* 0x00000004ff0b7e24 */ /* 0x000fca000f8e00ff */
[----:B------:R-:W-:-:S04]  /*1760*/  SHF.L.U32 R11, R11, 0x1f, RZ ;  /* 0x0000001f0b0b7819 */ /* 0x000fc800000006ff */
[----:B------:R0:W1:Y:S01]  /*1770*/  SYNCS.PHASECHK.TRANS64.TRYWAIT P1, [UR6], R11 ;  /* 0x0000000bff0075a7 */ /* 0x0000620008020146 */
[----:B------:R-:W-:Y:S05]  /*1780*/  @!P2 BRA `(.L_x_19) ;  /* 0x000000000004a947 */ /* 0x000fea0003800000 */
[----:B------:R-:W-:Y:S01]  /*1790*/  BPT.TRAP 0x1 ;  /* 0x000000040000795c */ /* 0x000fe20000300000 */
.L_x_19:
[----:B-1----:R-:W-:Y:S05]  /*17a0*/  @P1 BRA `(.L_x_20) ;  /* 0x0000000000081947 */ /* 0x002fea0003800000 */
[----:B------:R-:W1:Y:S02]  /*17b0*/  SYNCS.PHASECHK.TRANS64.TRYWAIT P1, [UR6], R11 ;  /* 0x0000000bff0075a7 */ /* 0x000e640008020146 */
[----:B-1----:R-:W-:Y:S05]  /*17c0*/  @!P1 BRA `(.L_x_21) ;  /* 0x0000007c00c09947 */ /* 0x002fea0003800000 */
.L_x_20:
[----:B------:R-:W-:Y:S01]  /*17d0*/  UIADD3 UR6, UR10, 0x1c180, URZ ;  /* 0x0001c1800a067890 */ /* 0x000fe2000fffe03f */
[----:B------:R-:W-:Y:S01]  /*17e0*/  WARPGROUP.ARRIVE ;  /* 0x00000000000079c5 */ /* 0x000fe20000000000 */
[----:B------:R-:W-:Y:S01]  /*17f0*/  ULOP3.LUT UR8, UR11, 0x10000, URZ, 0xfc, !UPT ;  /* 0x000100000b087892 */ /* 0x000fe2000f8efc3f */
[----:B------:R-:W-:Y:S01]  /*1800*/  CS2R R16, SRZ ;  /* 0x0000000000107805 */ /* 0x000fe2000001ff00 */
[----:B------:R-:W-:Y:S01]  /*1810*/  USHF.R.U32.HI UR6, URZ, 0x4, UR6 ;  /* 0x000000043f067899 */ /* 0x000fe20008011606 */
[----:B------:R-:W-:Y:S01]  /*1820*/  CS2R R14, SRZ ;  /* 0x00000000000e7805 */ /* 0x000fe2000001ff00 */
[----:B------:R-:W-:Y:S01]  /*1830*/  UMOV UR13, 0x40000040 ;  /* 0x40000040000d7882 */ /* 0x000fe20000000000 */
[----:B------:R-:W-:Y:S01]  /*1840*/  UMOV UR15, 0x40000040 ;  /* 0x40000040000f7882 */ /* 0x000fe20000000000 */
[----:B------:R-:W-:Y:S01]  /*1850*/  ULOP3.LUT UR6, UR6, 0x3fff, URZ, 0xc0, !UPT ;  /* 0x00003fff06067892 */ /* 0x000fe2000f8ec03f */
[----:B------:R-:W-:Y:S02]  /*1860*/  CS2R R18, SRZ ;  /* 0x0000000000127805 */ /* 0x000fe4000001ff00 */
[----:B------:R-:W-:-:S02]  /*1870*/  CS2R R20, SRZ ;  /* 0x0000000000147805 */ /* 0x000fc4000001ff00 */
[----:B------:R-:W-:Y:S01]  /*1880*/  CS2R R22, SRZ ;  /* 0x0000000000167805 */ /* 0x000fe2000001ff00 */
[----:B------:R-:W-:Y:S01]  /*1890*/  ULOP3.LUT UR7, UR6, 0x10000, URZ, 0xfc, !UPT ;  /* 0x0001000006077892 */ /* 0x000fe2000f8efc3f */
[----:B------:R-:W-:Y:S01]  /*18a0*/  CS2R R88, SRZ ;  /* 0x0000000000587805 */ /* 0x000fe2000001ff00 */
[----:B------:R-:W-:Y:S01]  /*18b0*/  ULEA UR6, UR5, UR8, 0xa ;  /* 0x0000000805067291 */ /* 0x000fe2000f8e503f */
[----:B------:R-:W-:Y:S01]  /*18c0*/  CS2R R90, SRZ ;  /* 0x00000000005a7805 */ /* 0x000fe2000001ff00 */
[----:B------:R-:W-:Y:S01]  /*18d0*/  ULEA UR7, UR5, UR7, 0xa ;  /* 0x0000000705077291 */ /* 0x000fe2000f8e503f */
[----:B------:R-:W-:Y:S02]  /*18e0*/  CS2R R92, SRZ ;  /* 0x00000000005c7805 */ /* 0x000fe4000001ff00 */
[----:B------:R-:W-:Y:S02]  /*18f0*/  CS2R R94, SRZ ;  /* 0x00000000005e7805 */ /* 0x000fe4000001ff00 */
[----:B------:R-:W-:-:S02]  /*1900*/  CS2R R96, SRZ ;  /* 0x0000000000607805 */ /* 0x000fc4000001ff00 */
[----:B------:R-:W-:Y:S01]  /*1910*/  CS2R R98, SRZ ;  /* 0x0000000000627805 */ /* 0x000fe2000001ff00 */
[----:B------:R-:W-:Y:S01]  /*1920*/  UMOV UR12, UR6 ;  /* 0x00000006000c7c82 */ /* 0x000fe20008000000 */
[----:B------:R-:W-:Y:S01]  /*1930*/  CS2R R100, SRZ ;  /* 0x0000000000647805 */ /* 0x000fe2000001ff00 */
[----:B------:R-:W-:Y:S01]  /*1940*/  UMOV UR14, UR7 ;  /* 0x00000007000e7c82 */ /* 0x000fe20008000000 */
[----:B------:R-:W-:Y:S01]  /*1950*/  CS2R R102, SRZ ;  /* 0x0000000000667805 */ /* 0x000fe2000001ff00 */
[----:B------:R-:W-:Y:S01]  /*1960*/  QGMMA.64x128x32.F32.E5M2.E5M2 R24, gdesc[UR12], RZ, !UPT ;  /* 0x01e000000c1879f3 */ /* 0x000fe2000c7038ff */
[----:B------:R-:W-:Y:S01]  /*1970*/  UIADD3 UR12, UR6, 0x2, URZ ;  /* 0x00000002060c7890 */ /* 0x000fe2000fffe03f */
[----:B------:R-:W-:Y:S01]  /*1980*/  CS2R R104, SRZ ;  /* 0x0000000000687805 */ /* 0x000fe2000001ff00 */
[----:B------:R-:W-:Y:S01]  /*1990*/  UIADD3 UR14, UR7, 0x2, URZ ;  /* 0x00000002070e7890 */ /* 0x000fe2000fffe03f */
[----:B------:R-:W-:Y:S01]  /*19a0*/  CS2R R106, SRZ ;  /* 0x00000000006a7805 */ /* 0x000fe2000001ff00 */
[----:B------:R-:W-:Y:S01]  /*19b0*/  UMOV UR13, 0x40000040 ;  /* 0x40000040000d7882 */ /* 0x000fe20000000000 */
[----:B------:R-:W-:Y:S01]  /*19c0*/  UMOV UR15, 0x40000040 ;  /* 0x40000040000f7882 */ /* 0x000fe20000000000 */
        /* <DEDUP_REMOVED lines=16> */
[----:B------:R-:W-:Y:S01]  /*1ad0*/  CS2R R140, SRZ ;  /* 0x00000000008c7805 */ /* 0x000fe2000001ff00 */
[----:B------:R-:W-:Y:S01]  /*1ae0*/  QGMMA.64x128x32.F32.E5M2.E5M2 R24, gdesc[UR12], R24 ;  /* 0x01e000000c1879f3 */ /* 0x000fe20008703818 */
[----:B------:R-:W-:Y:S02]  /*1af0*/  UIADD3 UR12, UR6, 0x4, URZ ;  /* 0x00000004060c7890 */ /* 0x000fe4000fffe03f */
[----:B------:R-:W-:Y:S01]  /*1b00*/  UIADD3 UR14, UR7, 0x4, URZ ;  /* 0x00000004070e7890 */ /* 0x000fe2000fffe03f */
[----:B------:R-:W-:Y:S01]  /*1b10*/  UMOV UR13, 0x40000040 ;  /* 0x40000040000d7882 */ /* 0x000fe20000000000 */
[----:B------:R-:W-:-:S07]  /*1b20*/  UMOV UR15, 0x40000040 ;  /* 0x40000040000f7882 */ /* 0x000fce0000000000 */
[----:B------:R-:W-:Y:S01]  /*1b30*/  QGMMA.64x128x32.F32.E5M2.E5M2 R24, gdesc[UR12], R24 ;  /* 0x01e000000c1879f3 */ /* 0x000fe20008703818 */
[----:B------:R-:W-:Y:S02]  /*1b40*/  UIADD3 UR14, UR7, 0x6, URZ ;  /* 0x00000006070e7890 */ /* 0x000fe4000fffe03f */
[----:B------:R-:W-:Y:S01]  /*1b50*/  UIADD3 UR12, UR6, 0x6, URZ ;  /* 0x00000006060c7890 */ /* 0x000fe2000fffe03f */
[----:B------:R-:W-:Y:S01]  /*1b60*/  ULDC UR7, c[0x0][0x50c] ;  /* 0x0001430000077ab9 */ /* 0x000fe20000000800 */
[----:B------:R-:W-:Y:S01]  /*1b70*/  UMOV UR13, 0x40000040 ;  /* 0x40000040000d7882 */ /* 0x000fe20000000000 */
[----:B------:R-:W-:Y:S01]  /*1b80*/  UISETP.NE.AND UP0, UPT, UR7, 0x4, UPT ;  /* 0x000000040700788c */ /* 0x000fe2000bf05270 */
[----:B------:R-:W-:Y:S01]  /*1b90*/  UMOV UR15, 0x40000040 ;  /* 0x40000040000f7882 */ /* 0x000fe20000000000 */
[----:B------:R-:W-:Y:S02]  /*1ba0*/  UMOV UR6, 0x4 ;  /* 0x0000000400067882 */ /* 0x000fe40000000000 */
[----:B------:R-:W-:-:S06]  /*1bb0*/  USEL UR7, URZ, 0x1, UP0 ;  /* 0x000000013f077887 */ /* 0x000fcc0008000000 */
[----:B------:R-:W-:Y:S01]  /*1bc0*/  ISETP.NE.AND P1, PT, RZ, UR7, PT ;  /* 0x00000007ff007c0c */ /* 0x000fe2000bf25270 */
[----:B------:R-:W-:-:S12]  /*1bd0*/  QGMMA.64x128x32.F32.E5M2.E5M2 R24, gdesc[UR12], R24, gsb0 ;  /* 0x01e000000c1879f3 */ /* 0x000fd80008003818 */
[----:B------:R-:W-:Y:S05]  /*1be0*/  @!P1 BRA `(.L_x_22) ;  /* 0x0000000400089947 */ /* 0x000fea0003800000 */
[----:B------:R-:W-:Y:S02]  /*1bf0*/  WARPGROUP.DEPBAR.LE gsb0, 0x0 ;  /* 0x00008000000079c5 */ /* 0x000fe40000010000 */
[----:B------:R-:W-:-:S01]  /*1c00*/  FADD R141, RZ, R24 ;  /* 0x00000018ff8d7221 */ /* 0x000fc20000000000 */
[----:B------:R-:W-:Y:S01]  /*1c10*/  FADD R140, RZ, R25 ;  /* 0x00000019ff8c7221 */ /* 0x000fe20000000000 */
        /* <DEDUP_REMOVED lines=62> */
[----:B------:R-:W-:-:S06]  /*2000*/  UMOV UR6, URZ ;  /* 0x0000003f00067c82 */ /* 0x000fcc0008000000 */
.L_x_22:
[----:B------:R-:W-:-:S04]  /*2010*/  UIADD3 UR18, UR5, 0x1, URZ ;  /* 0x0000000105127890 */ /* 0x000fc8000fffe03f */
[----:B------:R-:W-:-:S04]  /*2020*/  UISETP.NE.AND UP0, UPT, UR18, 0x7, UPT ;  /* 0x000000071200788c */ /* 0x000fc8000bf05270 */
[----:B------:R-:W-:Y:S02]  /*2030*/  USEL UR8, URZ, 0x1, UP0 ;  /* 0x000000013f087887 */ /* 0x000fe40008000000 */
[----:B------:R-:W-:Y:S02]  /*2040*/  USEL UR18, UR18, URZ, UP0 ;  /* 0x0000003f12127287 */ /* 0x000fe40008000000 */
[----:B------:R-:W-:-:S06]  /*2050*/  ULOP3.LUT UR8, UR4, UR8, URZ, 0x3c, !UPT ;  /* 0x0000000804087292 */ /* 0x000fcc000f8e3c3f */
[----:B------:R-:W-:Y:S01]  /*2060*/  IMAD.U32 R144, RZ, RZ, UR8 ;  /* 0x00000008ff907e24 */ /* 0x000fe2000f8e00ff */
[----:B------:R-:W-:-:S06]  /*2070*/  UMOV UR8, 0x1 ;  /* 0x0000000100087882 */ /* 0x000fcc0000000000 */
.L_x_17:
[----:B------:R-:W-:-:S04]  /*2080*/  UISETP.LT.AND UP0, UPT, UR9, 0x1, UPT ;  /* 0x000000010900788c */ /* 0x000fc8000bf01270 */
[----:B------:R-:W-:-:S04]  /*2090*/  USEL UR12, UR9, 0x1, UP0 ;  /* 0x00000001090c7887 */ /* 0x000fc80008000000 */
[----:B------:R-:W-:-:S04]  /*20a0*/  UIADD3 UR12, UR9, -UR12, URZ ;  /* 0x8000000c090c7290 */ /* 0x000fc8000fffe03f */
[----:B------:R-:W-:-:S06]  /*20b0*/  UISETP.GE.AND UP0, UPT, UR12, 0x1, UPT ;  /* 0x000000010c00788c */ /* 0x000fcc000bf06270 */
[----:B------:R-:W-:-:S13]  /*20c0*/  PLOP3.LUT P1, PT, PT, PT, UP0, 0x80, 0x0 ;  /* 0x000000000000781c */ /* 0x000fda0003f2f008 */
[----:B------:R-:W-:Y:S05]  /*20d0*/  @!P1 BRA `(.L_x_23) ;  /* 0x0000000800349947 */ /* 0x000fea0003800000 */
[----:B01----:R-:W-:Y:S01]  /*20e0*/  IMAD.U32 R11, RZ, RZ, UR12 ;  /* 0x0000000cff0b7e24 */ /* 0x003fe2000f8e00ff */
[----:B------:R-:W-:Y:S01]  /*20f0*/  ULDC UR19, c[0x0][0x50c] ;  /* 0x0001430000137ab9 */ /* 0x000fe20000000800 */
[----:B------:R-:W-:-:S07]  /*2100*/  IMAD.U32 R12, RZ, RZ, UR5 ;  /* 0x00000005ff0c7e24 */ /* 0x000fce000f8e00ff */
.L_x_31:
[----:B------:R-:W-:-:S13]  /*2110*/  ISETP.NE.AND P2, PT, R143, 0x3, PT ;  /* 0x000000038f00780c */ /* 0x000fda0003f45270 */
[----:B0-----:R-:W-:Y:S05]  /*2120*/  @!P2 BRA `(.L_x_24) ;  /* 0x000000000004a947 */ /* 0x001fea0003800000 */
[----:B------:R-:W-:Y:S01]  /*2130*/  BPT.TRAP 0x1 ;  /* 0x000000040000795c */ /* 0x000fe20000300000 */
.L_x_24:
[----:B------:R-:W0:Y:S01]  /*2140*/  S2UR UR12, SR_CgaCtaId ;  /* 0x00000000000c79c3 */ /* 0x000e220000008800 */
[----:B------:R-:W-:Y:S01]  /*2150*/  UMOV UR10, 0x400 ;  /* 0x00000400000a7882 */ /* 0x000fe20000000000 */
[----:B------:R-:W-:Y:S01]  /*2160*/  SHF.L.U32 R13, R144, 0x1f, RZ ;  /* 0x0000001f900d7819 */ /* 0x000fe200000006ff */
[----:B0-----:R-:W-:-:S04]  /*2170*/  ULEA UR10, UR12, UR10, 0x18 ;  /* 0x0000000a0c0a7291 */ /* 0x001fc8000f8ec03f */
[----:B------:R-:W-:-:S09]  /*2180*/  ULEA UR12, UR18, UR10, 0x3 ;  /* 0x0000000a120c7291 */ /* 0x000fd2000f8e183f */
[----:B------:R0:W1:Y:S01]  /*2190*/  SYNCS.PHASECHK.TRANS64.TRYWAIT P1, [UR12], R13 ;  /* 0x0000000dff0075a7 */ /* 0x000062000802014c */
[----:B------:R-:W-:Y:S05]  /*21a0*/  @!P2 BRA `(.L_x_25) ;  /* 0x000000000004a947 */ /* 0x000fea0003800000 */
[----:B------:R-:W-:Y:S01]  /*21b0*/  BPT.TRAP 0x1 ;  /* 0x000000040000795c */ /* 0x000fe20000300000 */
.L_x_25:
[----:B-1----:R-:W-:Y:S05]  /*21c0*/  @P1 BRA `(.L_x_26) ;  /* 0x0000000000081947 */ /* 0x002fea0003800000 */
[----:B------:R-:W1:Y:S02]  /*21d0*/  SYNCS.PHASECHK.TRANS64.TRYWAIT P1, [UR12], R13 ;  /* 0x0000000dff0075a7 */ /* 0x000e64000802014c */
[----:B-1----:R-:W-:Y:S05]  /*21e0*/  @!P1 BRA `(.L_x_27) ;  /* 0x0000007400509947 */ /* 0x002fea0003800000 */
.L_x_26:
[----:B------:R-:W-:Y:S01]  /*21f0*/  UIADD3 UR12, UR10, 0x1c180, URZ ;  /* 0x0001c1800a0c7890 */ /* 0x000fe2000fffe03f */
[----:B------:R-:W-:Y:S01]  /*2200*/  WARPGROUP.ARRIVE ;  /* 0x00000000000079c5 */ /* 0x000fe20000000000 */
[----:B------:R-:W-:Y:S02]  /*2210*/  UISETP.NE.AND UP0, UPT, UR7, URZ, UPT ;  /* 0x0000003f0700728c */ /* 0x000fe4000bf05270 */
[----:B------:R-:W-:Y:S02]  /*2220*/  USHF.R.U32.HI UR12, URZ, 0x4, UR12 ;  /* 0x000000043f0c7899 */ /* 0x000fe4000801160c */
[----:B------:R-:W-:Y:S02]  /*2230*/  USEL UR8, UR8, URZ, !UP0 ;  /* 0x0000003f08087287 */ /* 0x000fe4000c000000 */
[----:B------:R-:W-:Y:S02]  /*2240*/  ULOP3.LUT UR12, UR12, 0x3fff, URZ, 0xc0, !UPT ;  /* 0x00003fff0c0c7892 */ /* 0x000fe4000f8ec03f */
[----:B------:R-:W-:-:S02]  /*2250*/  UISETP.NE.U32.AND UP0, UPT, UR8, URZ, UPT ;  /* 0x0000003f0800728c */ /* 0x000fc4000bf05070 */
[----:B------:R-:W-:Y:S02]  /*2260*/  ULOP3.LUT UR7, UR11, 0x10000, URZ, 0xfc, !UPT ;  /* 0x000100000b077892 */ /* 0x000fe4000f8efc3f */
[----:B------:R-:W-:Y:S02]  /*2270*/  ULOP3.LUT UR8, UR12, 0x10000, URZ, 0xfc, !UPT ;  /* 0x000100000c087892 */ /* 0x000fe4000f8efc3f */
[----:B------:R-:W-:Y:S02]  /*2280*/  ULEA UR7, UR18, UR7, 0xa ;  /* 0x0000000712077291 */ /* 0x000fe4000f8e503f */
[----:B------:R-:W-:Y:S01]  /*2290*/  ULEA UR8, UR18, UR8, 0xa ;  /* 0x0000000812087291 */ /* 0x000fe2000f8e503f */
[----:B------:R-:W-:Y:S01]  /*22a0*/  UMOV UR13, 0x40000040 ;  /* 0x40000040000d7882 */ /* 0x000fe20000000000 */
[----:B------:R-:W-:Y:S01]  /*22b0*/  UMOV UR15, 0x40000040 ;  /* 0x40000040000f7882 */ /* 0x000fe20000000000 */
[----:B------:R-:W-:Y:S02]  /*22c0*/  UIADD3 UR6, UR6, 0x4, URZ ;  /* 0x0000000406067890 */ /* 0x000fe4000fffe03f */
[----:B------:R-:W-:-:S02]  /*22d0*/  UMOV UR12, UR7 ;  /* 0x00000007000c7c82 */ /* 0x000fc40008000000 */
[----:B------:R-:W-:Y:S02]  /*22e0*/  UMOV UR14, UR8 ;  /* 0x00000008000e7c82 */ /* 0x000fe40008000000 */
[----:B------:R-:W-:Y:S01]  /*22f0*/  QGMMA.64x128x32.F32.E5M2.E5M2 R24, gdesc[UR12], R24, UP0 ;  /* 0x01e000000c1879f3 */ /* 0x000fe2000bf03818 */
[----:B------:R-:W-:Y:S02]  /*2300*/  UIADD3 UR12, UR7, 0x2, URZ ;  /* 0x00000002070c7890 */ /* 0x000fe4000fffe03f */
[----:B------:R-:W-:Y:S01]  /*2310*/  UIADD3 UR14, UR8, 0x2, URZ ;  /* 0x00000002080e7890 */ /* 0x000fe2000fffe03f */
[----:B------:R-:W-:Y:S01]  /*2320*/  UMOV UR13, 0x40000040 ;  /* 0x40000040000d7882 */ /* 0x000fe20000000000 */
[----:B------:R-:W-:Y:S01]  /*2330*/  UMOV UR15, 0x40000040 ;  /* 0x40000040000f7882 */ /* 0x000fe20000000000 */
[----:B------:R-:W-:-:S06]  /*2340*/  UISETP.NE.AND UP0, UPT, UR6, UR19, UPT ;  /* 0x000000130600728c */ /* 0x000fcc000bf05270 */
        /* <DEDUP_REMOVED lines=8> */
[----:B------:R-:W-:Y:S01]  /*23d0*/  UMOV UR13, 0x40000040 ;  /* 0x40000040000d7882 */ /* 0x000fe20000000000 */
[----:B------:R-:W-:Y:S01]  /*23e0*/  UMOV UR15, 0x40000040 ;  /* 0x40000040000f7882 */ /* 0x000fe20000000000 */
[----:B------:R-:W-:-:S06]  /*23f0*/  USEL UR7, URZ, 0x1, UP0 ;  /* 0x000000013f077887 */ /* 0x000fcc0008000000 */
[----:B------:R-:W-:Y:S01]  /*2400*/  ISETP.NE.AND P1, PT, RZ, UR7, PT ;  /* 0x00000007ff007c0c */ /* 0x000fe2000bf25270 */
[----:B------:R-:W-:Y:S03]  /*2410*/  QGMMA.64x128x32.F32.E5M2.E5M2 R24, gdesc[UR12], R24, gsb0 ;  /* 0x01e000000c1879f3 */ /* 0x000fe60008003818 */
[----:B------:R-:W-:-:S09]  /*2420*/  WARPGROUP.DEPBAR.LE gsb0, 0x1 ;  /* 0x00008000000079c5 */ /* 0x000fd20000010100 */
[----:B------:R-:W-:Y:S05]  /*2430*/  @!P1 BRA `(.L_x_28) ;  /* 0x0000000400089947 */ /* 0x000fea0003800000 */
[----:B------:R-:W-:Y:S02]  /*2440*/  WARPGROUP.DEPBAR.LE gsb0, 0x0 ;  /* 0x00008000000079c5 */ /* 0x000fe40000010000 */
[----:B------:R-:W-:-:S01]  /*2450*/  FADD R141, R24, R141 ;  /* 0x0000008d188d7221 */ /* 0x000fc20000000000 */
[----:B------:R-:W-:Y:S01]  /*2460*/  FADD R140, R25, R140 ;  /* 0x0000008c198c7221 */ /* 0x000fe20000000000 */
        /* <DEDUP_REMOVED lines=62> */
[----:B------:R-:W-:-:S06]  /*2850*/  UMOV UR6, URZ ;  /* 0x0000003f00067c82 */ /* 0x000fcc0008000000 */
.L_x_28:
[----:B------:R-:W-:Y:S05]  /*2860*/  @!P2 BRA `(.L_x_29) ;  /* 0x000000000004a947 */ /* 0x000fea0003800000 */
[----:B------:R-:W-:Y:S01]  /*2870*/  BPT.TRAP 0x1 ;  /* 0x000000040000795c */ /* 0x000fe20000300000 */
.L_x_29:
[----:B01----:R-:W-:Y:S02]  /*2880*/  @P0 LEA R13, R12, UR10, 0x3 ;  /* 0x0000000a0c0d0c11 */ /* 0x003fe4000f8e18ff */
[----:B------:R-:W-:-:S03]  /*2890*/  ISETP.GT.U32.AND P1, PT, R4, 0x1, PT ;  /* 0x000000010400780c */ /* 0x000fc60003f24070 */
[----:B------:R-:W-:-:S05]  /*28a0*/  @P0 VIADD R142, R13, 0x38 ;  /* 0x000000380d8e0836 */ /* 0x000fca0000000000 */
[----:B------:R-:W-:-:S04]  /*28b0*/  @P0 PRMT R142, R5, 0x654, R142 ;  /* 0x00000654058e0816 */ /* 0x000fc8000000008e */
[----:B------:R0:W-:Y:S01]  /*28c0*/  @P0 SYNCS.ARRIVE.TRANS64.RED.A1T0 RZ, [R142+URZ], RZ ;  /* 0x000000ff8eff09a7 */ /* 0x0001e2000810043f */
[----:B------:R-:W-:Y:S05]  /*28d0*/  @P1 BRA `(.L_x_30) ;  /* 0x0000000000041947 */ /* 0x000fea0003800000 */
[----:B------:R-:W-:Y:S01]  /*28e0*/  BPT.TRAP 0x1 ;  /* 0x000000040000795c */ /* 0x000fe20000300000 */
.L_x_30:
[----:B------:R-:W-:Y:S01]  /*28f0*/  UIADD3 UR18, UR18, 0x1, URZ ;  /* 0x0000000112127890 */ /* 0x000fe2000fffe03f */
[C---:B------:R-:W-:Y:S01]  /*2900*/  ISETP.GT.AND P2, PT, R11.reuse, 0x1, PT ;  /* 0x000000010b00780c */ /* 0x040fe20003f44270 */
[----:B------:R-:W-:Y:S02]  /*2910*/  VIADD R12, R12, 0x1 ;  /* 0x000000010c0c7836 */ /* 0x000fe40000000000 */
[----:B------:R-:W-:Y:S01]  /*2920*/  UISETP.NE.AND UP0, UPT, UR18, 0x7, UPT ;  /* 0x000000071200788c */ /* 0x000fe2000bf05270 */
[----:B------:R-:W-:Y:S02]  /*2930*/  VIADD R11, R11, 0xffffffff ;  /* 0xffffffff0b0b7836 */ /* 0x000fe40000000000 */
[C---:B------:R-:W-:Y:S01]  /*2940*/  ISETP.NE.AND P1, PT, R12.reuse, 0x7, PT ;  /* 0x000000070c00780c */ /* 0x040fe20003f25270 */
[----:B------:R-:W-:Y:S02]  /*2950*/  USEL UR8, URZ, 0x1, UP0 ;  /* 0x000000013f087887 */ /* 0x000fe40008000000 */
[----:B------:R-:W-:Y:S01]  /*2960*/  USEL UR18, UR18, URZ, UP0 ;  /* 0x0000003f12127287 */ /* 0x000fe20008000000 */
[----:B------:R-:W-:-:S03]  /*2970*/  SEL R12, R12, RZ, P1 ;  /* 0x000000ff0c0c7207 */ /* 0x000fc60000800000 */
[----:B------:R-:W-:Y:S01]  /*2980*/  LOP3.LUT R144, R144, UR8, RZ, 0x3c, !PT ;  /* 0x0000000890907c12 */ /* 0x000fe2000f8e3cff */
[----:B------:R-:W-:Y:S01]  /*2990*/  UMOV UR8, 0x1 ;  /* 0x0000000100087882 */ /* 0x000fe20000000000 */
[----:B------:R-:W-:Y:S06]  /*29a0*/  @P2 BRA `(.L_x_31) ;  /* 0xfffffff400d82947 */ /* 0x000fec000383ffff */
.L_x_23:
[----:B------:R-:W-:Y:S01]  /*29b0*/  UISETP.NE.AND UP0, UPT, UR6, URZ, UPT ;  /* 0x0000003f0600728c */ /* 0x000fe2000bf05270 */
[----:B01----:R-:W0:Y:S03]  /*29c0*/  LDC R11, c[0x0][0x28c] ;  /* 0x0000a300ff0b7b82 */ /* 0x003e260000000800 */
[----:B------:R-:W-:-:S06]  /*29d0*/  USEL UR6, URZ, 0x1, !UP0 ;  /* 0x000000013f067887 */ /* 0x000fcc000c000000 */
[----:B------:R-:W-:Y:S02]  /*29e0*/  ISETP.NE.AND P1, PT, RZ, UR6, PT ;  /* 0x00000006ff007c0c */ /* 0x000fe4000bf25270 */
[----:B0-----:R-:W-:-:S11]  /*29f0*/  ISETP.GE.AND P2, PT, R11, 0x1, PT ;  /* 0x000000010b00780c */ /* 0x001fd60003f46270 */
[----:B------:R-:W-:Y:S05]  /*2a00*/  @!P1 BRA `(.L_x_32) ;  /* 0x0000000400049947 */ /* 0x000fea0003800000 */
[----:B------:R-:W-:Y:S02]  /*2a10*/  WARPGROUP.DEPBAR.LE gsb0, 0x0 ;  /* 0x00008000000079c5 */ /* 0x000fe40000010000 */
[----:B------:R-:W-:Y:S01]  /*2a20*/  FADD R141, R24, R141 ;  /* 0x0000008d188d7221 */ /* 0x000fe20000000000 */
        /* <DEDUP_REMOVED lines=62> */
[----:B------:R-:W-:-:S07]  /*2e10*/  FADD R16, R16, R87 ;  /* 0x0000005710107221 */ /* 0x000fce0000000000 */
.L_x_32:
[----:B------:R-:W-:Y:S02]  /*2e20*/  WARPGROUP.DEPBAR.LE gsb0, 0x0 ;  /* 0x00008000000079c5 */ /* 0x000fe40000010000 */
[----:B------:R-:W-:Y:S05]  /*2e30*/  @!P2 BRA `(.L_x_33) ;  /* 0x000000000058a947 */ /* 0x000fea0003800000 */
[----:B------:R-:W-:-:S13]  /*2e40*/  ISETP.NE.AND P1, PT, R143, 0x3, PT ;  /* 0x000000038f00780c */ /* 0x000fda0003f25270 */
[----:B------:R-:W-:Y:S05]  /*2e50*/  @!P1 BRA `(.L_x_34) ;  /* 0x0000000000049947 */ /* 0x000fea0003800000 */
[----:B------:R-:W-:Y:S01]  /*2e60*/  BPT.TRAP 0x1 ;  /* 0x000000040000795c */ /* 0x000fe20000300000 */
.L_x_34:
[----:B------:R-:W-:Y:S01]  /*2e70*/  BSSY B0, `(.L_x_35) ;  /* 0x0000010000007945 */ /* 0x000fe20003800000 */
[----:B------:R-:W-:-:S03]  /*2e80*/  ISETP.GT.U32.AND P1, PT, R4, 0x1, PT ;  /* 0x000000010400780c */ /* 0x000fc60003f24070 */
[----:B------:R-:W-:Y:S10]  /*2e90*/  @!P0 BRA `(.L_x_36) ;  /* 0x0000000000348947 */ /* 0x000ff40003800000 */
[----:B------:R-:W-:-:S04]  /*2ea0*/  UISETP.LT.AND UP0, UPT, UR9, 0x1, UPT ;  /* 0x000000010900788c */ /* 0x000fc8000bf01270 */
[----:B------:R-:W-:-:S04]  /*2eb0*/  USEL UR8, UR9, 0x1, UP0 ;  /* 0x0000000109087887 */ /* 0x000fc80008000000 */
[----:B------:R-:W-:-:S04]  /*2ec0*/  UIADD3 UR8, UR5, UR9, -UR8 ;  /* 0x0000000905087290 */ /* 0x000fc8000fffe808 */
[----:B------:R-:W-:-:S04]  /*2ed0*/  UIMAD.WIDE.U32 UR6, UR8, 0x24924925, URZ ;  /* 0x24924925080678a5 */ /* 0x000fc8000f8e003f */
[----:B------:R-:W-:-:S04]  /*2ee0*/  UIADD3 UR6, UR8, -UR7, URZ ;  /* 0x8000000708067290 */ /* 0x000fc8000fffe03f */
[----:B------:R-:W-:-:S04]  /*2ef0*/  ULEA.HI UR6, UR6, UR7, URZ, 0x1f ;  /* 0x0000000706067291 */ /* 0x000fc8000f8ff83f */
[----:B------:R-:W-:-:S04]  /*2f00*/  USHF.R.U32.HI UR6, URZ, 0x2, UR6 ;  /* 0x000000023f067899 */ /* 0x000fc80008011606 */
[----:B------:R-:W-:-:S04]  /*2f10*/  UIMAD UR6, UR6, -0x7, UR8 ;  /* 0xfffffff9060678a4 */ /* 0x000fc8000f8e0208 */
[----:B------:R-:W-:-:S04]  /*2f20*/  ULEA UR6, UR6, UR10, 0x3 ;  /* 0x0000000a06067291 */ /* 0x000fc8000f8e183f */
[----:B------:R-:W-:-:S06]  /*2f30*/  UIADD3 UR6, UR6, 0x38, URZ ;  /* 0x0000003806067890 */ /* 0x000fcc000fffe03f */
[----:B------:R-:W-:-:S05]  /*2f40*/  IMAD.U32 R12, RZ, RZ, UR6 ;  /* 0x00000006ff0c7e24 */ /* 0x000fca000f8e00ff */
[----:B------:R-:W-:-:S04]  /*2f50*/  PRMT R11, R5, 0x654, R12 ;  /* 0x00000654050b7816 */ /* 0x000fc8000000000c */
[----:B------:R0:W-:Y:S03]  /*2f60*/  SYNCS.ARRIVE.TRANS64.RED.A1T0 RZ, [R11+URZ], RZ ;  /* 0x000000ff0bff79a7 */ /* 0x0001e6000810043f */
.L_x_36:
[----:B------:R-:W-:Y:S05]  /*2f70*/  BSYNC B0 ;  /* 0x0000000000007941 */ /* 0x000fea0003800000 */
.L_x_35:
[----:B------:R-:W-:Y:S05]  /*2f80*/  @P1 BRA `(.L_x_33) ;  /* 0x0000000000041947 */ /* 0x000fea0003800000 */
[----:B------:R-:W-:Y:S01]  /*2f90*/  BPT.TRAP 0x1 ;  /* 0x000000040000795c */ /* 0x000fe20000300000 */
.L_x_33:
[----:B------:R-:W1:Y:S01]  /*2fa0*/  LDC R28, c[0x0][0x288] ;  /* 0x0000a200ff1c7b82 */ /* 0x000e620000000800 */
[--C-:B0-----:R-:W-:Y:S01]  /*2fb0*/  SHF.R.U32.HI R11, RZ, 0x2, R0.reuse ;  /* 0x00000002ff0b7819 */ /* 0x101fe20000011600 */
[----:B------:R-:W-:Y:S01]  /*2fc0*/  UIADD3 UR8, UR9, UR5, URZ ;  /* 0x0000000509087290 */ /* 0x000fe2000fffe03f */
[----:B------:R-:W-:Y:S01]  /*2fd0*/  SHF.R.U32.HI R24, RZ, 0x7, R0 ;  /* 0x00000007ff187819 */ /* 0x000fe20000011600 */
[----:B------:R-:W-:Y:S01]  /*2fe0*/  IMAD.SHL.U32 R31, R10, 0x80, RZ ;  /* 0x000000800a1f7824 */ /* 0x000fe200078e00ff */
[----:B------:R-:W-:Y:S01]  /*2ff0*/  LOP3.LUT R13, R0, 0x60, RZ, 0xc0, !PT ;  /* 0x00000060000d7812 */ /* 0x000fe200078ec0ff */
[----:B------:R-:W-:Y:S01]  /*3000*/  UISETP.GT.U32.AND UP0, UPT, UR8, 0x6, UPT ;  /* 0x000000060800788c */ /* 0x000fe2000bf04070 */
[----:B------:R-:W-:Y:S01]  /*3010*/  LOP3.LUT R12, R11, 0x7, RZ, 0xc0, !PT ;  /* 0x000000070b0c7812 */ /* 0x000fe200078ec0ff */
[----:B------:R-:W-:Y:S01]  /*3020*/  UIMAD.WIDE.U32 UR6, UR8, 0x24924925, URZ ;  /* 0x24924925080678a5 */ /* 0x000fe2000f8e003f */
[----:B------:R-:W-:Y:S01]  /*3030*/  LOP3.LUT R11, R24, 0x1, RZ, 0xc0, !PT ;  /* 0x00000001180b7812 */ /* 0x000fe200078ec0ff */
[----:B------:R-:W-:Y:S01]  /*3040*/  IMAD.SHL.U32 R33, R7, 0x80, RZ ;  /* 0x0000008007217824 */ /* 0x000fe200078e00ff */
[----:B------:R-:W-:Y:S01]  /*3050*/  SHF.R.U32.HI R27, RZ, 0x1, R13 ;  /* 0x00000001ff1b7819 */ /* 0x000fe2000001160d */
[----:B------:R-:W-:Y:S01]  /*3060*/  ULDC UR12, c[0x0][0x284] ;  /* 0x0000a100000c7ab9 */ /* 0x000fe20000000800 */
[----:B------:R-:W-:Y:S01]  /*3070*/  UISETP.LT.U32.AND UP0, UPT, UR9, 0x7, UP0 ;  /* 0x000000070900788c */ /* 0x000fe20008701070 */
[----:B------:R-:W-:Y:S01]  /*3080*/  IMAD.SHL.U32 R13, R11, 0x40, RZ ;  /* 0x000000400b0d7824 */ /* 0x000fe200078e00ff */
[----:B------:R-:W-:Y:S01]  /*3090*/  IADD3 R24, RZ, -R27, -R12 ;  /* 0x8000001bff187210 */ /* 0x000fe20007ffe80c */
[----:B------:R-:W-:Y:S01]  /*30a0*/  UIADD3 UR5, UR8, -UR7, URZ ;  /* 0x8000000708057290 */ /* 0x000fe2000fffe03f */
[----:B------:R-:W-:Y:S01]  /*30b0*/  SHF.R.S32.HI R32, RZ, 0x1f, R6 ;  /* 0x0000001fff207819 */ /* 0x000fe20000011406 */
[----:B------:R-:W-:Y:S01]  /*30c0*/  UISETP.GE.U32.AND UP1, UPT, UR9, 0x7, UPT ;  /* 0x000000070900788c */ /* 0x000fe2000bf26070 */
[----:B------:R-:W-:Y:S01]  /*30d0*/  LOP3.LUT R13, R13, 0x40, R12, 0xe2, !PT ;  /* 0x000000400d0d7812 */ /* 0x000fe200078ee20c */
[----:B------:R-:W-:Y:S01]  /*30e0*/  IMAD R12, R11, -0x40, R24 ;  /* 0xffffffc00b0c7824 */ /* 0x000fe200078e0218 */
[----:B------:R-:W-:Y:S01]  /*30f0*/  LOP3.LUT R11, R0, 0x3, RZ, 0xc0, !PT ;  /* 0x00000003000b7812 */ /* 0x000fe200078ec0ff */
[----:B------:R-:W-:Y:S01]  /*3100*/  USEL UR6, URZ, 0x1, !UP0 ;  /* 0x000000013f067887 */ /* 0x000fe2000c000000 */
[----:B------:R-:W-:Y:S01]  /*3110*/  IMAD.WIDE R24, R7, 0x80, RZ ;  /* 0x0000008007187825 */ /* 0x000fe200078e02ff */
[----:B-1----:R-:W-:Y:S01]  /*3120*/  ISETP.GE.AND P1, PT, R31, R28, PT ;  /* 0x0000001c1f00720c */ /* 0x002fe20003f26270 */
[----:B------:R-:W-:-:S02]  /*3130*/  ULEA.HI UR5, UR5, UR7, URZ, 0x1f ;  /* 0x0000000705057291 */ /* 0x000fc4000f8ff83f */
[----:B------:R-:W-:Y:S01]  /*3140*/  IMAD R26, R11, -0x2, R28 ;  /* 0xfffffffe0b1a7824 */ /* 0x000fe200078e021c */
[----:B------:R-:W-:Y:S01]  /*3150*/  ISETP.GE.OR P1, PT, R33, UR12, P1 ;  /* 0x0000000c21007c0c */ /* 0x000fe20008f26670 */
[----:B------:R-:W-:Y:S01]  /*3160*/  IMAD.SHL.U32 R28, R0, 0x2, RZ ;  /* 0x00000002001c7824 */ /* 0x000fe200078e00ff */
[----:B------:R-:W-:Y:S01]  /*3170*/  ULDC.64 UR10, c[0x0][0x5d0] ;  /* 0x00017400000a7ab9 */ /* 0x000fe20000000a00 */
[----:B------:R-:W-:Y:S01]  /*3180*/  ULOP3.LUT UR4, UR4, UR6, URZ, 0x3c, !UPT ;  /* 0x0000000604047292 */ /* 0x000fe2000f8e3c3f */
[----:B------:R-:W-:Y:S01]  /*3190*/  IMAD R11, R32, UR10, RZ ;  /* 0x0000000a200b7c24 */ /* 0x000fe2000f8e02ff */
[----:B------:R-:W-:Y:S01]  /*31a0*/  USHF.R.U32.HI UR5, URZ, 0x2, UR5 ;  /* 0x000000023f057899 */ /* 0x000fe20008011605 */
[----:B------:R-:W-:Y:S02]  /*31b0*/  LOP3.LUT R28, R31, 0x6, R28, 0xf8, !PT ;  /* 0x000000061f1c7812 */ /* 0x000fe400078ef81c */
[----:B------:R-:W-:Y:S01]  /*31c0*/  IMAD R7, R6, UR11, R11 ;  /* 0x0000000b06077c24 */ /* 0x000fe2000f8e020b */
[----:B------:R-:W-:Y:S01]  /*31d0*/  @UP1 ULOP3.LUT UR4, UR4, 0x1, UR5, 0x78, !UPT ;  /* 0x0000000104041892 */ /* 0x000fe2000f8e7805 */
[----:B------:R-:W-:Y:S01]  /*31e0*/  SHF.R.S32.HI R29, RZ, 0x1f, R28 ;  /* 0x0000001fff1d7819 */ /* 0x000fe2000001141c */
[----:B------:R-:W-:Y:S01]  /*31f0*/  UIMAD UR5, UR5, -0x7, UR8 ;  /* 0xfffffff9050578a4 */ /* 0x000fe2000f8e0208 */
[----:B------:R-:W-:-:S02]  /*3200*/  IADD3 R33, -R33, UR12, R12 ;  /* 0x0000000c21217c10 */ /* 0x000fc4000fffe10c */
[----:B------:R-:W-:Y:S01]  /*3210*/  LOP3.LUT R35, R24, R13, R27, 0xfe, !PT ;  /* 0x0000000d18237212 */ /* 0x000fe200078efe1b */
[----:B------:R-:W-:-:S04]  /*3220*/  IMAD.WIDE.U32 R10, R6, UR10, R28 ;  /* 0x0000000a060a7c25 */ /* 0x000fc8000f8e001c */
[----:B------:R-:W-:Y:S02]  /*3230*/  IMAD.IADD R27, R26, 0x1, -R31 ;  /* 0x000000011a1b7824 */ /* 0x000fe400078e0a1f */
[----:B------:R-:W-:Y:S02]  /*3240*/  IMAD.IADD R11, R11, 0x1, R7 ;  /* 0x000000010b0b7824 */ /* 0x000fe400078e0207 */
[----:B------:R-:W-:Y:S01]  /*3250*/  IMAD.MOV.U32 R26, RZ, RZ, -0x1 ;  /* 0xffffffffff1a7424 */ /* 0x000fe200078e00ff */
[----:B------:R-:W-:Y:S06]  /*3260*/  @P1 BRA `(.L_x_37) ;  /* 0x0000004400a41947 */ /* 0x000fec0003800000 */
[----:B------:R-:W0:Y:S01]  /*3270*/  LDC.64 R30, c[0x0][0x5c8] ;  /* 0x00017200ff1e7b82 */ /* 0x000e220000000a00 */
[----:B------:R-:W-:Y:S01]  /*3280*/  ULDC.64 UR6, c[0x0][0x5c0] ;  /* 0x0001700000067ab9 */ /* 0x000fe20000000a00 */
[----:B------:R-:W-:Y:S01]  /*3290*/  BSSY B0, `(.L_x_37) ;  /* 0x0000466000007945 */ /* 0x000fe20003800000 */
[-C--:B0-----:R-:W-:Y:S02]  /*32a0*/  IMAD R12, R25, R30.reuse, RZ ;  /* 0x0000001e190c7224 */ /* 0x081fe400078e02ff */
[----:B------:R-:W-:-:S04]  /*32b0*/  IMAD.WIDE.U32 R10, R35, R30, R10 ;  /* 0x0000001e230a7225 */ /* 0x000fc800078e000a */
[----:B------:R-:W-:Y:S01]  /*32c0*/  IMAD R13, R35, R31, R12 ;  /* 0x0000001f230d7224 */ /* 0x000fe200078e020c */
[----:B------:R-:W-:Y:S02]  /*32d0*/  LEA R7, P1, R30, R10, 0x3 ;  /* 0x0000000a1e077211 */ /* 0x000fe400078218ff */
[----:B------:R-:W-:Y:S01]  /*32e0*/  IADD3 R12, P2, R10, UR6, RZ ;  /* 0x000000060a0c7c10 */ /* 0x000fe2000ff5e0ff */
[----:B------:R-:W-:Y:S01]  /*32f0*/  IMAD.IADD R13, R11, 0x1, R13 ;  /* 0x000000010b0d7824 */ /* 0x000fe200078e020d */
[----:B------:R-:W-:-:S04]  /*3300*/  IADD3 R10, P4, R7, UR6, RZ ;  /* 0x00000006070a7c10 */ /* 0x000fc8000ff9e0ff */
[----:B------:R-:W-:Y:S02]  /*3310*/  LEA.HI.X R7, R30, R13, R31, 0x3, P1 ;  /* 0x0000000d1e077211 */ /* 0x000fe400008f1c1f */
[----:B---3-5:R-:W-:Y:S02]  /*3320*/  FSETP.NEU.AND P1, PT, R9, RZ, PT ;  /* 0x000000ff0900720b */ /* 0x028fe40003f2d000 */
[----:B------:R-:W-:Y:S02]  /*3330*/  IADD3.X R13, R13, UR7, RZ, P2, !PT ;  /* 0x000000070d0d7c10 */ /* 0x000fe400097fe4ff */
[----:B------:R-:W-:-:S09]  /*3340*/  IADD3.X R11, R7, UR7, RZ, P4, !PT ;  /* 0x00000007070b7c10 */ /* 0x000fd2000a7fe4ff */
[----:B------:R-:W-:Y:S05]  /*3350*/  @!P1 BRA `(.L_x_38) ;  /* 0x00000034005c9947 */ /* 0x000fea0003800000 */
[----:B------:R-:W-:Y:S01]  /*3360*/  ULDC.64 UR6, c[0x0][0x5b8] ;  /* 0x00016e0000067ab9 */ /* 0x000fe20000000a00 */
[----:B------:R-:W-:Y:S01]  /*3370*/  ISETP.GE.AND P1, PT, R33, 0x1, PT ;  /* 0x000000012100780c */ /* 0x000fe20003f26270 */
[----:B------:R-:W-:Y:S01]  /*3380*/  IMAD R7, R32, UR6, RZ ;  /* 0x0000000620077c24 */ /* 0x000fe2000f8e02ff */
[----:B------:R-:W-:Y:S01]  /*3390*/  ULDC.64 UR10, c[0x0][0x5a8] ;  /* 0x00016a00000a7ab9 */ /* 0x000fe20000000a00 */
[C---:B------:R-:W-:Y:S01]  /*33a0*/  IMAD.WIDE.U32 R28, R6.reuse, UR6, R28 ;  /* 0x00000006061c7c25 */ /* 0x040fe2000f8e001c */
[----:B------:R-:W-:Y:S01]  /*33b0*/  ISETP.LT.OR P5, PT, R27, 0x1, !P1 ;  /* 0x000000011b00780c */ /* 0x000fe20004fa1670 */
[----:B------:R-:W-:Y:S02]  /*33c0*/  BSSY B1, `(.L_x_39) ;  /* 0x000000c000017945 */ /* 0x000fe40003800000 */
[----:B------:R-:W-:Y:S01]  /*33d0*/  IMAD R7, R6, UR7, R7 ;  /* 0x0000000706077c24 */ /* 0x000fe2000f8e0207 */
[----:B------:R-:W-:Y:S02]  /*33e0*/  ULDC.64 UR6, c[0x0][0x5b0] ;  /* 0x00016c0000067ab9 */ /* 0x000fe40000000a00 */
[----:B------:R-:W-:-:S02]  /*33f0*/  IMAD R30, R25, UR6, RZ ;  /* 0x00000006191e7c24 */ /* 0x000fc4000f8e02ff */
[----:B------:R-:W-:Y:S02]  /*3400*/  IMAD.IADD R29, R29, 0x1, R7 ;  /* 0x000000011d1d7824 */ /* 0x000fe400078e0207 */
[C-C-:B------:R-:W-:Y:S01]  /*3410*/  IMAD R31, R35.reuse, UR7, R30.reuse ;  /* 0x00000007231f7c24 */ /* 0x140fe2000f8e021e */
[----:B------:R-:W-:Y:S01]  /*3420*/  PRMT R30, RZ, 0x7610, R30 ;  /* 0x00007610ff1e7816 */ /* 0x000fe2000000001e */
[----:B------:R-:W-:-:S03]  /*3430*/  IMAD.WIDE.U32 R6, R35, UR6, R28 ;  /* 0x0000000623067c25 */ /* 0x000fc6000f8e001c */
[----:B------:R-:W-:-:S04]  /*3440*/  IADD3 R6, P2, R6, UR10, RZ ;  /* 0x0000000a06067c10 */ /* 0x000fc8000ff5e0ff */
[----:B------:R-:W-:Y:S01]  /*3450*/  IADD3.X R7, R7, UR11, R31, P2, !PT ;  /* 0x0000000b07077c10 */ /* 0x000fe200097fe41f */
[----:B------:R-:W-:Y:S08]  /*3460*/  @P5 BRA `(.L_x_40) ;  /* 0x0000000000045947 */ /* 0x000ff00003800000 */
[----:B------:R0:W5:Y:S02]  /*3470*/  LDG.E.U8 R30, desc[UR16][R6.64] ;  /* 0x00000010061e7981 */ /* 0x000164000c1e1100 */
.L_x_40:
[----:B------:R-:W-:Y:S05]  /*3480*/  BSYNC B1 ;  /* 0x0000000000017941 */ /* 0x000fea0003800000 */
.L_x_39:
[----:B-----5:R-:W-:Y:S01]  /*3490*/  LOP3.LUT R30, R30, 0xff, RZ, 0xc0, !PT ;  /* 0x000000ff1e1e7812 */ /* 0x020fe200078ec0ff */
[----:B------:R-:W-:Y:S01]  /*34a0*/  BSSY B1, `(.L_x_41) ;  /* 0x000000b000017945 */ /* 0x000fe20003800000 */
[----:B------:R-:W-:Y:S02]  /*34b0*/  ISETP.LT.OR P4, PT, R27, 0x2, !P1 ;  /* 0x000000021b00780c */ /* 0x000fe40004f81670 */
[----:B------:R-:W-:-:S05]  /*34c0*/  F2FP.F16.E5M2.UNPACK_B R30, R30 ;  /* 0x0000001eff1e723e */ /* 0x000fca00020004ff */
[----:B------:R-:W-:-:S05]  /*34d0*/  HADD2.F32 R30, -RZ, R30.H0_H0 ;  /* 0x2000001eff1e7230 */ /* 0x000fca0000004100 */
[----:B------:R-:W-:-:S04]  /*34e0*/  FMUL R30, R30, R9 ;  /* 0x000000091e1e7220 */ /* 0x000fc80000400000 */
[----:B--2---:R-:W-:-:S05]  /*34f0*/  FFMA R30, R141, R8, R30 ;  /* 0x000000088d1e7223 */ /* 0x004fca000000001e */
[----:B------:R-:W-:Y:S02]  /*3500*/  F2FP.SATFINITE.E5M2.F32.PACK_AB_MERGE_C R31, RZ, R30, RZ ;  /* 0x0000001eff1f723e */ /* 0x000fe400048060ff */
[----:B------:R-:W-:-:S03]  /*3510*/  PRMT R30, RZ, 0x7610, R30 ;  /* 0x00007610ff1e7816 */ /* 0x000fc6000000001e */
[----:B------:R1:W-:Y:S01]  /*3520*/  @!P5 STG.E.U8 desc[UR16][R12.64], R31 ;  /* 0x0000001f0c00d986 */ /* 0x0003e2000c101110 */
[----:B------:R-:W-:Y:S05]  /*3530*/  @P4 BRA `(.L_x_42) ;  /* 0x0000000000044947 */ /* 0x000fea0003800000 */
[----:B------:R2:W5:Y:S02]  /*3540*/  LDG.E.U8 R30, desc[UR16][R6.64+0x1] ;  /* 0x00000110061e7981 */ /* 0x000564000c1e1100 */
.L_x_42:
[----:B------:R-:W-:Y:S05]  /*3550*/  BSYNC B1 ;  /* 0x0000000000017941 */ /* 0x000fea0003800000 */
.L_x_41:
[----:B-----5:R-:W-:Y:S01]  /*3560*/  LOP3.LUT R30, R30, 0xff, RZ, 0xc0, !PT ;  /* 0x000000ff1e1e7812 */ /* 0x020fe200078ec0ff */
[----:B------:R-:W-:Y:S01]  /*3570*/  BSSY B1, `(.L_x_43) ;  /* 0x0000013000017945 */ /* 0x000fe20003800000 */
[----:B-1----:R-:W-:Y:S02]  /*3580*/  IADD3 R31, P2, R35, 0x8, RZ ;  /* 0x00000008231f7810 */ /* 0x002fe40007f5e0ff */
[----:B------:R-:W-:-:S03]  /*3590*/  F2FP.F16.E5M2.UNPACK_B R30, R30 ;  /* 0x0000001eff1e723e */ /* 0x000fc600020004ff */
[----:B------:R-:W-:Y:S01]  /*35a0*/  IMAD.X R24, RZ, RZ, R25, P2 ;  /* 0x000000ffff187224 */ /* 0x000fe200010e0619 */
[----:B------:R-:W-:Y:S01]  /*35b0*/  ISETP.GE.AND P2, PT, R33, 0x9, PT ;  /* 0x000000092100780c */ /* 0x000fe20003f46270 */
[----:B------:R-:W-:Y:S02]  /*35c0*/  HADD2.F32 R30, -RZ, R30.H0_H0 ;  /* 0x2000001eff1e7230 */ /* 0x000fe40000004100 */
[----:B------:R-:W-:Y:S01]  /*35d0*/  IMAD R24, R24, UR6, RZ ;  /* 0x0000000618187c24 */ /* 0x000fe2000f8e02ff */
[----:B------:R-:W-:Y:S01]  /*35e0*/  ISETP.LT.OR P5, PT, R27, 0x1, !P2 ;  /* 0x000000011b00780c */ /* 0x000fe200057a1670 */
[----:B------:R-:W-:-:S04]  /*35f0*/  IMAD.WIDE.U32 R28, R31, UR6, R28 ;  /* 0x000000061f1c7c25 */ /* 0x000fc8000f8e001c */
[----:B------:R-:W-:Y:S01]  /*3600*/  FMUL R25, R30, R9 ;  /* 0x000000091e197220 */ /* 0x000fe20000400000 */
[----:B------:R-:W-:-:S03]  /*3610*/  IMAD R31, R31, UR7, R24 ;  /* 0x000000071f1f7c24 */ /* 0x000fc6000f8e0218 */
[----:B------:R-:W-:Y:S01]  /*3620*/  FFMA R25, R140, R8, R25 ;  /* 0x000000088c197223 */ /* 0x000fe20000000019 */
[----:B------:R-:W-:Y:S02]  /*3630*/  IADD3 R24, P6, R28, UR10, RZ ;  /* 0x0000000a1c187c10 */ /* 0x000fe4000ffde0ff */
[----:B------:R-:W-:Y:S02]  /*3640*/  PRMT R28, RZ, 0x7610, R28 ;  /* 0x00007610ff1c7816 */ /* 0x000fe4000000001c */
[----:B------:R-:W-:Y:S02]  /*3650*/  F2FP.SATFINITE.E5M2.F32.PACK_AB_MERGE_C R33, RZ, R25, RZ ;  /* 0x00000019ff21723e */ /* 0x000fe400048060ff */
[----:B------:R-:W-:-:S03]  /*3660*/  IADD3.X R25, R29, UR11, R31, P6, !PT ;  /* 0x0000000b1d197c10 */ /* 0x000fc6000b7fe41f */
[----:B------:R1:W-:Y:S01]  /*3670*/  @!P4 STG.E.U8 desc[UR16][R12.64+0x1], R33 ;  /* 0x000001210c00c986 */ /* 0x0003e2000c101110 */
[----:B------:R-:W-:Y:S05]  /*3680*/  @P5 BRA `(.L_x_44) ;  /* 0x0000000000045947 */ /* 0x000fea0003800000 */
[----:B------:R3:W5:Y:S02]  /*3690*/  LDG.E.U8 R28, desc[UR16][R24.64] ;  /* 0x00000010181c7981 */ /* 0x000764000c1e1100 */
.L_x_44:
[----:B------:R-:W-:Y:S05]  /*36a0*/  BSYNC B1 ;  /* 0x0000000000017941 */ /* 0x000fea0003800000 */
.L_x_43:
[----:B-----5:R-:W-:Y:S01]  /*36b0*/  LOP3.LUT R28, R28, 0xff, RZ, 0xc0, !PT ;  /* 0x000000ff1c1c7812 */ /* 0x020fe200078ec0ff */
[----:B------:R-:W-:Y:S01]  /*36c0*/  BSSY B1, `(.L_x_45) ;  /* 0x000000b000017945 */ /* 0x000fe20003800000 */
[----:B------:R-:W-:Y:S02]  /*36d0*/  ISETP.LT.OR P4, PT, R27, 0x2, !P2 ;  /* 0x000000021b00780c */ /* 0x000fe40005781670 */
[----:B------:R-:W-:-:S05]  /*36e0*/  F2FP.F16.E5M2.UNPACK_B R28, R28 ;  /* 0x0000001cff1c723e */ /* 0x000fca00020004ff */
[----:B------:R-:W-:-:S05]  /*36f0*/  HADD2.F32 R28, -RZ, R28.H0_H0 ;  /* 0x2000001cff1c7230 */ /* 0x000fca0000004100 */
[----:B------:R-:W-:-:S04]  /*3700*/  FMUL R28, R28, R9 ;  /* 0x000000091c1c7220 */ /* 0x000fc80000400000 */
[----:B------:R-:W-:-:S05]  /*3710*/  FFMA R28, R139, R8, R28 ;  /* 0x000000088b1c7223 */ /* 0x000fca000000001c */
[----:B------:R-:W-:Y:S02]  /*3720*/  F2FP.SATFINITE.E5M2.F32.PACK_AB_MERGE_C R29, RZ, R28, RZ ;  /* 0x0000001cff1d723e */ /* 0x000fe400048060ff */
[----:B------:R-:W-:-:S03]  /*3730*/  PRMT R28, RZ, 0x7610, R28 ;  /* 0x00007610ff1c7816 */ /* 0x000fc6000000001c */
[----:B------:R4:W-:Y:S01]  /*3740*/  @!P5 STG.E.U8 desc[UR16][R10.64], R29 ;  /* 0x0000001d0a00d986 */ /* 0x0009e2000c101110 */
[----:B------:R-:W-:Y:S05]  /*3750*/  @P4 BRA `(.L_x_46) ;  /* 0x0000000000044947 */ /* 0x000fea0003800000 */
[----:B------:R0:W5:Y:S02]  /*3760*/  LDG.E.U8 R28, desc[UR16][R24.64+0x1] ;  /* 0x00000110181c7981 */ /* 0x000164000c1e1100 */
.L_x_46:
[----:B------:R-:W-:Y:S05]  /*3770*/  BSYNC B1 ;  /* 0x0000000000017941 */ /* 0x000fea0003800000 */
.L_x_45:
[----:B-----5:R-:W-:Y:S01]  /*3780*/  LOP3.LUT R28, R28, 0xff, RZ, 0xc0, !PT ;  /* 0x000000ff1c1c7812 */ /* 0x020fe200078ec0ff */
[----:B------:R-:W-:Y:S01]  /*3790*/  BSSY B1, `(.L_x_47) ;  /* 0x000000b000017945 */ /* 0x000fe20003800000 */
[----:B------:R-:W-:Y:S02]  /*37a0*/  ISETP.LT.OR P5, PT, R27, 0x9, !P1 ;  /* 0x000000091b00780c */ /* 0x000fe40004fa1670 */
[----:B------:R-:W-:-:S05]  /*37b0*/  F2FP.F16.E5M2.UNPACK_B R28, R28 ;  /* 0x0000001cff1c723e */ /* 0x000fca00020004ff */
[----:B------:R-:W-:-:S05]  /*37c0*/  HADD2.F32 R28, -RZ, R28.H0_H0 ;  /* 0x2000001cff1c7230 */ /* 0x000fca0000004100 */
[----:B----4-:R-:W-:Y:S01]  /*37d0*/  FMUL R29, R28, R9 ;  /* 0x000000091c1d7220 */ /* 0x010fe20000400000 */
[----:B------:R-:W-:-:S03]  /*37e0*/  PRMT R28, RZ, 0x7610, R28 ;  /* 0x00007610ff1c7816 */ /* 0x000fc6000000001c */
[----:B------:R-:W-:-:S05]  /*37f0*/  FFMA R29, R138, R8, R29 ;  /* 0x000000088a1d7223 */ /* 0x000fca000000001d */
[----:B------:R-:W-:-:S05]  /*3800*/  F2FP.SATFINITE.E5M2.F32.PACK_AB_MERGE_C R29, RZ, R29, RZ ;  /* 0x0000001dff1d723e */ /* 0x000fca00048060ff */
[----:B------:R4:W-:Y:S01]  /*3810*/  @!P4 STG.E.U8 desc[UR16][R10.64+0x1], R29 ;  /* 0x0000011d0a00c986 */ /* 0x0009e2000c101110 */
[----:B------:R-:W-:Y:S05]  /*3820*/  @P5 BRA `(.L_x_48) ;  /* 0x0000000000045947 */ /* 0x000fea0003800000 */
[----:B------:R0:W5:Y:S02]  /*3830*/  LDG.E.U8 R28, desc[UR16][R6.64+0x8] ;  /* 0x00000810061c7981 */ /* 0x000164000c1e1100 */
.L_x_48:
[----:B------:R-:W-:Y:S05]  /*3840*/  BSYNC B1 ;  /* 0x0000000000017941 */ /* 0x000fea0003800000 */
.L_x_47:
[----:B-----5:R-:W-:Y:S01]  /*3850*/  LOP3.LUT R28, R28, 0xff, RZ, 0xc0, !PT ;  /* 0x000000ff1c1c7812 */ /* 0x020fe200078ec0ff */
[----:B------:R-:W-:Y:S01]  /*3860*/  BSSY B1, `(.L_x_49) ;  /* 0x000000b000017945 */ /* 0x000fe20003800000 */
[----:B------:R-:W-:Y:S02]  /*3870*/  ISETP.LT.OR P4, PT, R27, 0xa, !P1 ;  /* 0x0000000a1b00780c */ /* 0x000fe40004f81670 */
[----:B------:R-:W-:-:S05]  /*3880*/  F2FP.F16.E5M2.UNPACK_B R28, R28 ;  /* 0x0000001cff1c723e */ /* 0x000fca00020004ff */
[----:B------:R-:W-:-:S05]  /*3890*/  HADD2.F32 R28, -RZ, R28.H0_H0 ;  /* 0x2000001cff1c7230 */ /* 0x000fca0000004100 */
[----:B------:R-:W-:-:S04]  /*38a0*/  FMUL R28, R28, R9 ;  /* 0x000000091c1c7220 */ /* 0x000fc80000400000 */
[----:B------:R-:W-:-:S05]  /*38b0*/  FFMA R28, R137, R8, R28 ;  /* 0x00000008891c7223 */ /* 0x000fca000000001c */
[----:B----4-:R-:W-:Y:S02]  /*38c0*/  F2FP.SATFINITE.E5M2.F32.PACK_AB_MERGE_C R29, RZ, R28, RZ ;  /* 0x0000001cff1d723e */ /* 0x010fe400048060ff */
[----:B------:R-:W-:-:S03]  /*38d0*/  PRMT R28, RZ, 0x7610, R28 ;  /* 0x00007610ff1c7816 */ /* 0x000fc6000000001c */
[----:B------:R4:W-:Y:S01]  /*38e0*/  @!P5 STG.E.U8 desc[UR16][R12.64+0x8], R29 ;  /* 0x0000081d0c00d986 */ /* 0x0009e2000c101110 */
[----:B------:R-:W-:Y:S05]  /*38f0*/  @P4 BRA `(.L_x_50) ;  /* 0x0000000000044947 */ /* 0x000fea0003800000 */
[----:B------:R0:W5:Y:S02]  /*3900*/  LDG.E.U8 R28, desc[UR16][R6.64+0x9] ;  /* 0x00000910061c7981 */ /* 0x000164000c1e1100 */
.L_x_50:
[----:B------:R-:W-:Y:S05]  /*3910*/  BSYNC B1 ;  /* 0x0000000000017941 */ /* 0x000fea0003800000 */
.L_x_49:
        /* <DEDUP_REMOVED lines=12> */
.L_x_52:
[----:B------:R-:W-:Y:S05]  /*39e0*/  BSYNC B1 ;  /* 0x0000000000017941 */ /* 0x000fea0003800000 */
.L_x_51:
        /* <DEDUP_REMOVED lines=12> */
.L_x_54:
[----:B------:R-:W-:Y:S05]  /*3ab0*/  BSYNC B1 ;  /* 0x0000000000017941 */ /* 0x000fea0003800000 */
.L_x_53:
        /* <DEDUP_REMOVED lines=12> */
.L_x_56:
[----:B------:R-:W-:Y:S05]  /*3b80*/  BSYNC B1 ;  /* 0x0000000000017941 */ /* 0x000fea0003800000 */
.L_x_55:
        /* <DEDUP_REMOVED lines=12> */
.L_x_58:
[----:B------:R-:W-:Y:S05]  /*3c50*/  BSYNC B1 ;  /* 0x0000000000017941 */ /* 0x000fea0003800000 */
.L_x_57:
        /* <DEDUP_REMOVED lines=12> */
.L_x_60:
[----:B------:R-:W-:Y:S05]  /*3d20*/  BSYNC B1 ;  /* 0x0000000000017941 */ /* 0x000fea0003800000 */
.L_x_59:
        /* <DEDUP_REMOVED lines=12> */
.L_x_62:
[----:B------:R-:W-:Y:S05]  /*3df0*/  BSYNC B1 ;  /* 0x0000000000017941 */ /* 0x000fea0003800000 */
.L_x_61:
        /* <DEDUP_REMOVED lines=12> */
.L_x_64:
[----:B------:R-:W-:Y:S05]  /*3ec0*/  BSYNC B1 ;  /* 0x0000000000017941 */ /* 0x000fea0003800000 */
.L_x_63:
        /* <DEDUP_REMOVED lines=12> */
.L_x_66:
[----:B------:R-:W-:Y:S05]  /*3f90*/  BSYNC B1 ;  /* 0x0000000000017941 */ /* 0x000fea0003800000 */
.L_x_65:
        /* <DEDUP_REMOVED lines=12> */
.L_x_68:
[----:B------:R-:W-:Y:S05]  /*4060*/  BSYNC B1 ;  /* 0x0000000000017941 */ /* 0x000fea0003800000 */
.L_x_67:
        /* <DEDUP_REMOVED lines=12> */
.L_x_70:
[----:B------:R-:W-:Y:S05]  /*4130*/  BSYNC B1 ;  /* 0x0000000000017941 */ /* 0x000fea0003800000 */
.L_x_69:
        /* <DEDUP_REMOVED lines=12> */
.L_x_72:
[----:B------:R-:W-:Y:S05]  /*4200*/  BSYNC B1 ;  /* 0x0000000000017941 */ /* 0x000fea0003800000 */
.L_x_71:
        /* <DEDUP_REMOVED lines=12> */
.L_x_74:
[----:B------:R-:W-:Y:S05]  /*42d0*/  BSYNC B1 ;  /* 0x0000000000017941 */ /* 0x000fea0003800000 */
.L_x_73:
        /* <DEDUP_REMOVED lines=12> */
.L_x_76:
[----:B------:R-:W-:Y:S05]  /*43a0*/  BSYNC B1 ;  /* 0x0000000000017941 */ /* 0x000fea0003800000 */
.L_x_75:
        /* <DEDUP_REMOVED lines=12> */
.L_x_78:
[----:B------:R-:W-:Y:S05]  /*4470*/  BSYNC B1 ;  /* 0x0000000000017941 */ /* 0x000fea0003800000 */
.L_x_77:
        /* <DEDUP_REMOVED lines=12> */
.L_x_80:
[----:B------:R-:W-:Y:S05]  /*4540*/  BSYNC B1 ;  /* 0x0000000000017941 */ /* 0x000fea0003800000 */
.L_x_79:
        /* <DEDUP_REMOVED lines=12> */
.L_x_82:
[----:B------:R-:W-:Y:S05]  /*4610*/  BSYNC B1 ;  /* 0x0000000000017941 */ /* 0x000fea0003800000 */
.L_x_81:
        /* <DEDUP_REMOVED lines=12> */
.L_x_84:
[----:B------:R-:W-:Y:S05]  /*46e0*/  BSYNC B1 ;  /* 0x0000000000017941 */ /* 0x000fea0003800000 */
.L_x_83:
        /* <DEDUP_REMOVED lines=12> */
.L_x_86:
[----:B------:R-:W-:Y:S05]  /*47b0*/  BSYNC B1 ;  /* 0x0000000000017941 */ /* 0x000fea0003800000 */
.L_x_85:
        /* <DEDUP_REMOVED lines=12> */
.L_x_88:
[----:B------:R-:W-:Y:S05]  /*4880*/  BSYNC B1 ;  /* 0x0000000000017941 */ /* 0x000fea0003800000 */
.L_x_87:
        /* <DEDUP_REMOVED lines=12> */
.L_x_90:
[----:B------:R-:W-:Y:S05]  /*4950*/  BSYNC B1 ;  /* 0x0000000000017941 */ /* 0x000fea0003800000 */
.L_x_89:
        /* <DEDUP_REMOVED lines=12> */
.L_x_92:
[----:B------:R-:W-:Y:S05]  /*4a20*/  BSYNC B1 ;  /* 0x0000000000017941 */ /* 0x000fea0003800000 */
.L_x_91:
        /* <DEDUP_REMOVED lines=12> */
.L_x_94:
[----:B------:R-:W-:Y:S05]  /*4af0*/  BSYNC B1 ;  /* 0x0000000000017941 */ /* 0x000fea0003800000 */
.L_x_93:
        /* <DEDUP_REMOVED lines=12> */
.L_x_96:
[----:B------:R-:W-:Y:S05]  /*4bc0*/  BSYNC B1 ;  /* 0x0000000000017941 */ /* 0x000fea0003800000 */
.L_x_95:
        /* <DEDUP_REMOVED lines=12> */
.L_x_98:
[----:B------:R-:W-:Y:S05]  /*4c90*/  BSYNC B1 ;  /* 0x0000000000017941 */ /* 0x000fea0003800000 */
.L_x_97:
        /* <DEDUP_REMOVED lines=12> */
.L_x_100:
[----:B------:R-:W-:Y:S05]  /*4d60*/  BSYNC B1 ;  /* 0x0000000000017941 */ /* 0x000fea0003800000 */
.L_x_99:
        /* <DEDUP_REMOVED lines=12> */
.L_x_102:
[----:B------:R-:W-:Y:S05]  /*4e30*/  BSYNC B1 ;  /* 0x0000000000017941 */ /* 0x000fea0003800000 */
.L_x_101:
        /* <DEDUP_REMOVED lines=12> */
.L_x_104:
[----:B------:R-:W-:Y:S05]  /*4f00*/  BSYNC B1 ;  /* 0x0000000000017941 */ /* 0x000fea0003800000 */
.L_x_103:
        /* <DEDUP_REMOVED lines=12> */
.L_x_106:
[----:B------:R-:W-:Y:S05]  /*4fd0*/  BSYNC B1 ;  /* 0x0000000000017941 */ /* 0x000fea0003800000 */
.L_x_105:
        /* <DEDUP_REMOVED lines=12> */
.L_x_108:
[----:B------:R-:W-:Y:S05]  /*50a0*/  BSYNC B1 ;  /* 0x0000000000017941 */ /* 0x000fea0003800000 */
.L_x_107:
        /* <DEDUP_REMOVED lines=12> */
.L_x_110:
[----:B------:R-:W-:Y:S05]  /*5170*/  BSYNC B1 ;  /* 0x0000000000017941 */ /* 0x000fea0003800000 */
.L_x_109:
        /* <DEDUP_REMOVED lines=12> */
.L_x_112:
[----:B------:R-:W-:Y:S05]  /*5240*/  BSYNC B1 ;  /* 0x0000000000017941 */ /* 0x000fea0003800000 */
.L_x_111:
        /* <DEDUP_REMOVED lines=12> */
.L_x_114:
[----:B------:R-:W-:Y:S05]  /*5310*/  BSYNC B1 ;  /* 0x0000000000017941 */ /* 0x000fea0003800000 */
.L_x_113:
        /* <DEDUP_REMOVED lines=12> */
.L_x_116:
[----:B------:R-:W-:Y:S05]  /*53e0*/  BSYNC B1 ;  /* 0x0000000000017941 */ /* 0x000fea0003800000 */
.L_x_115:
        /* <DEDUP_REMOVED lines=12> */
.L_x_118:
[----:B------:R-:W-:Y:S05]  /*54b0*/  BSYNC B1 ;  /* 0x0000000000017941 */ /* 0x000fea0003800000 */
.L_x_117:
        /* <DEDUP_REMOVED lines=12> */
.L_x_120:
[----:B------:R-:W-:Y:S05]  /*5580*/  BSYNC B1 ;  /* 0x0000000000017941 */ /* 0x000fea0003800000 */
.L_x_119:
        /* <DEDUP_REMOVED lines=12> */
.L_x_122:
[----:B------:R-:W-:Y:S05]  /*5650*/  BSYNC B1 ;  /* 0x0000000000017941 */ /* 0x000fea0003800000 */
.L_x_121:
        /* <DEDUP_REMOVED lines=12> */
.L_x_124:
[----:B------:R-:W-:Y:S05]  /*5720*/  BSYNC B1 ;  /* 0x0000000000017941 */ /* 0x000fea0003800000 */
.L_x_123:
        /* <DEDUP_REMOVED lines=12> */
.L_x_126:
[----:B------:R-:W-:Y:S05]  /*57f0*/  BSYNC B1 ;  /* 0x0000000000017941 */ /* 0x000fea0003800000 */
.L_x_125:
        /* <DEDUP_REMOVED lines=12> */
.L_x_128:
[----:B------:R-:W-:Y:S05]  /*58c0*/  BSYNC B1 ;  /* 0x0000000000017941 */ /* 0x000fea0003800000 */
.L_x_127:
        /* <DEDUP_REMOVED lines=12> */
.L_x_130:
[----:B------:R-:W-:Y:S05]  /*5990*/  BSYNC B1 ;  /* 0x0000000000017941 */ /* 0x000fea0003800000 */
.L_x_129:
        /* <DEDUP_REMOVED lines=12> */
.L_x_132:
[----:B------:R-:W-:Y:S05]  /*5a60*/  BSYNC B1 ;  /* 0x0000000000017941 */ /* 0x000fea0003800000 */
.L_x_131:
        /* <DEDUP_REMOVED lines=12> */
.L_x_134:
[----:B------:R-:W-:Y:S05]  /*5b30*/  BSYNC B1 ;  /* 0x0000000000017941 */ /* 0x000fea0003800000 */
.L_x_133:
        /* <DEDUP_REMOVED lines=12> */
.L_x_136:
[----:B------:R-:W-:Y:S05]  /*5c00*/  BSYNC B1 ;  /* 0x0000000000017941 */ /* 0x000fea0003800000 */
.L_x_135:
        /* <DEDUP_REMOVED lines=12> */
.L_x_138:
[----:B------:R-:W-:Y:S05]  /*5cd0*/  BSYNC B1 ;  /* 0x0000000000017941 */ /* 0x000fea0003800000 */
.L_x_137:
        /* <DEDUP_REMOVED lines=12> */
.L_x_140:
[----:B------:R-:W-:Y:S05]  /*5da0*/  BSYNC B1 ;  /* 0x0000000000017941 */ /* 0x000fea0003800000 */
.L_x_139:
        /* <DEDUP_REMOVED lines=12> */
.L_x_142:
[----:B------:R-:W-:Y:S05]  /*5e70*/  BSYNC B1 ;  /* 0x0000000000017941 */ /* 0x000fea0003800000 */
.L_x_141:
        /* <DEDUP_REMOVED lines=12> */
.L_x_144:
[----:B------:R-:W-:Y:S05]  /*5f40*/  BSYNC B1 ;  /* 0x0000000000017941 */ /* 0x000fea0003800000 */
.L_x_143:
        /* <DEDUP_REMOVED lines=12> */
.L_x_146:
[----:B------:R-:W-:Y:S05]  /*6010*/  BSYNC B1 ;  /* 0x0000000000017941 */ /* 0x000fea0003800000 */
.L_x_145:
        /* <DEDUP_REMOVED lines=12> */
.L_x_148:
[----:B------:R-:W-:Y:S05]  /*60e0*/  BSYNC B1 ;  /* 0x0000000000017941 */ /* 0x000fea0003800000 */
.L_x_147:
[----:B-----5:R-:W-:Y:S01]  /*60f0*/  LOP3.LUT R28, R28, 0xff, RZ, 0xc0, !PT ;  /* 0x000000ff1c1c7812 */ /* 0x020fe200078ec0ff */
[----:B------:R-:W-:Y:S01]  /*6100*/  BSSY B1, `(.L_x_149) ;  /* 0x000000b000017945 */ /* 0x000fe20003800000 */
[----:B------:R-:W-:Y:S02]  /*6110*/  ISETP.LT.OR P4, PT, R27, 0x6a, !P2 ;  /* 0x0000006a1b00780c */ /* 0x000fe40005781670 */
[----:B------:R-:W-:-:S05]  /*6120*/  F2FP.F16.E5M2.UNPACK_B R28, R28 ;  /* 0x0000001cff1c723e */ /* 0x000fca00020004ff */
[----:B------:R-:W-:-:S05]  /*6130*/  HADD2.F32 R28, -RZ, R28.H0_H0 ;  /* 0x2000001cff1c7230 */ /* 0x000fca0000004100 */
[----:B------:R-:W-:-:S04]  /*6140*/  FMUL R28, R28, R9 ;  /* 0x000000091c1c7220 */ /* 0x000fc80000400000 */
[----:B------:R-:W-:Y:S01]  /*6150*/  FFMA R28, R23, R8, R28 ;  /* 0x00000008171c7223 */ /* 0x000fe2000000001c */
[----:B------:R-:W-:-:S04]  /*6160*/  PRMT R23, RZ, 0x7610, R23 ;  /* 0x00007610ff177816 */ /* 0x000fc80000000017 */
[----:B----4-:R-:W-:-:S05]  /*6170*/  F2FP.SATFINITE.E5M2.F32.PACK_AB_MERGE_C R29, RZ, R28, RZ ;  /* 0x0000001cff1d723e */ /* 0x010fca00048060ff */
[----:B------:R4:W-:Y:S01]  /*6180*/  @!P5 STG.E.U8 desc[UR16][R10.64+0x68], R29 ;  /* 0x0000681d0a00d986 */ /* 0x0009e2000c101110 */
[----:B------:R-:W-:Y:S05]  /*6190*/  @P4 BRA `(.L_x_150) ;  /* 0x0000000000044947 */ /* 0x000fea0003800000 */
[----:B------:R0:W5:Y:S02]  /*61a0*/  LDG.E.U8 R23, desc[UR16][R24.64+0x69] ;  /* 0x0000691018177981 */ /* 0x000164000c1e1100 */
.L_x_150:
[----:B------:R-:W-:Y:S05]  /*61b0*/  BSYNC B1 ;  /* 0x0000000000017941 */ /* 0x000fea0003800000 */
.L_x_149:
        /* <DEDUP_REMOVED lines=8> */
[----:B------:R-:W-:-:S05]  /*6240*/  F2FP.SATFINITE.E5M2.F32.PACK_AB_MERGE_C R23, RZ, R23, RZ ;  /* 0x00000017ff17723e */ /* 0x000fca00048060ff */
[----:B------:R0:W-:Y:S01]  /*6250*/  @!P4 STG.E.U8 desc[UR16][R10.64+0x69], R23 ;  /* 0x000069170a00c986 */ /* 0x0001e2000c101110 */
[----:B------:R-:W-:Y:S05]  /*6260*/  @P5 BRA `(.L_x_152) ;  /* 0x0000000000045947 */ /* 0x000fea0003800000 */
[----:B------:R0:W5:Y:S02]  /*6270*/  LDG.E.U8 R22, desc[UR16][R6.64+0x70] ;  /* 0x0000701006167981 */ /* 0x000164000c1e1100 */
.L_x_152:
[----:B------:R-:W-:Y:S05]  /*6280*/  BSYNC B1 ;  /* 0x0000000000017941 */ /* 0x000fea0003800000 */
.L_x_151:
        /* <DEDUP_REMOVED lines=8> */
[----:B0-----:R-:W-:-:S05]  /*6310*/  F2FP.SATFINITE.E5M2.F32.PACK_AB_MERGE_C R23, RZ, R22, RZ ;  /* 0x00000016ff17723e */ /* 0x001fca00048060ff */
[----:B------:R0:W-:Y:S01]  /*6320*/  @!P5 STG.E.U8 desc[UR16][R12.64+0x70], R23 ;  /* 0x000070170c00d986 */ /* 0x0001e2000c101110 */
[----:B------:R-:W-:Y:S05]  /*6330*/  @P4 BRA `(.L_x_154) ;  /* 0x0000000000044947 */ /* 0x000fea0003800000 */
[----:B------:R0:W5:Y:S02]  /*6340*/  LDG.E.U8 R21, desc[UR16][R6.64+0x71] ;  /* 0x0000711006157981 */ /* 0x000164000c1e1100 */
.L_x_154:
[----:B------:R-:W-:Y:S05]  /*6350*/  BSYNC B1 ;  /* 0x0000000000017941 */ /* 0x000fea0003800000 */
.L_x_153:
        /* <DEDUP_REMOVED lines=12> */
.L_x_156:
[----:B------:R-:W-:Y:S05]  /*6420*/  BSYNC B1 ;  /* 0x0000000000017941 */ /* 0x000fea0003800000 */
.L_x_155:
        /* <DEDUP_REMOVED lines=12> */
.L_x_158:
[----:B------:R-:W-:Y:S05]  /*64f0*/  BSYNC B1 ;  /* 0x0000000000017941 */ /* 0x000fea0003800000 */
.L_x_157:
        /* <DEDUP_REMOVED lines=12> */
.L_x_160:
[----:B------:R-:W-:Y:S05]  /*65c0*/  BSYNC B1 ;  /* 0x0000000000017941 */ /* 0x000fea0003800000 */
.L_x_159:
        /* <DEDUP_REMOVED lines=12> */
.L_x_162:
[----:B------:R-:W-:Y:S05]  /*6690*/  BSYNC B1 ;  /* 0x0000000000017941 */ /* 0x000fea0003800000 */
.L_x_161:
[----:B-----5:R-:W-:Y:S01]  /*66a0*/  LOP3.LUT R15, R15, 0xff, RZ, 0xc0, !PT ;  /* 0x000000ff0f0f7812 */ /* 0x020fe200078ec0ff */
[----:B------:R-:W-:Y:S01]  /*66b0*/  BSSY B1, `(.L_x_163) ;  /* 0x000000b000017945 */ /* 0x000fe20003800000 */
[----:B------:R-:W-:Y:S02]  /*66c0*/  ISETP.LT.OR P4, PT, R27, 0x79, !P2 ;  /* 0x000000791b00780c */ /* 0x000fe40005781670 */
[----:B------:R-:W-:-:S05]  /*66d0*/  F2FP.F16.E5M2.UNPACK_B R15, R15 ;  /* 0x0000000fff0f723e */ /* 0x000fca00020004ff */
[----:B0-2---:R-:W-:-:S05]  /*66e0*/  HADD2.F32 R6, -RZ, R15.H0_H0 ;  /* 0x2000000fff067230 */ /* 0x005fca0000004100 */
[----:B------:R-:W-:Y:S01]  /*66f0*/  FMUL R7, R6, R9 ;  /* 0x0000000906077220 */ /* 0x000fe20000400000 */
[----:B------:R-:W-:-:S03]  /*6700*/  PRMT R6, RZ, 0x7610, R6 ;  /* 0x00007610ff067816 */ /* 0x000fc60000000006 */
[----:B------:R-:W-:-:S05]  /*6710*/  FFMA R7, R14, R8, R7 ;  /* 0x000000080e077223 */ /* 0x000fca0000000007 */
[----:B------:R-:W-:-:S05]  /*6720*/  F2FP.SATFINITE.E5M2.F32.PACK_AB_MERGE_C R7, RZ, R7, RZ ;  /* 0x00000007ff07723e */ /* 0x000fca00048060ff */
[----:B------:R0:W-:Y:S01]  /*6730*/  @!P1 STG.E.U8 desc[UR16][R12.64+0x79], R7 ;  /* 0x000079070c009986 */ /* 0x0001e2000c101110 */
[----:B------:R-:W-:Y:S05]  /*6740*/  @P4 BRA `(.L_x_164) ;  /* 0x0000000000044947 */ /* 0x000fea0003800000 */
[----:B------:R2:W5:Y:S02]  /*6750*/  LDG.E.U8 R6, desc[UR16][R24.64+0x78] ;  /* 0x0000781018067981 */ /* 0x000564000c1e1100 */
.L_x_164:
[----:B------:R-:W-:Y:S05]  /*6760*/  BSYNC B1 ;  /* 0x0000000000017941 */ /* 0x000fea0003800000 */
.L_x_163:
[----:B-----5:R-:W-:Y:S01]  /*6770*/  LOP3.LUT R6, R6, 0xff, RZ, 0xc0, !PT ;  /* 0x000000ff06067812 */ /* 0x020fe200078ec0ff */
[----:B------:R-:W-:Y:S01]  /*6780*/  BSSY B1, `(.L_x_165) ;  /* 0x000000b000017945 */ /* 0x000fe20003800000 */
[----:B------:R-:W-:Y:S02]  /*6790*/  ISETP.LT.OR P2, PT, R27, 0x7a, !P2 ;  /* 0x0000007a1b00780c */ /* 0x000fe40005741670 */
[----:B------:R-:W-:-:S05]  /*67a0*/  F2FP.F16.E5M2.UNPACK_B R6, R6 ;  /* 0x00000006ff06723e */ /* 0x000fca00020004ff */
[----:B------:R-:W-:-:S05]  /*67b0*/  HADD2.F32 R6, -RZ, R6.H0_H0 ;  /* 0x20000006ff067230 */ /* 0x000fca0000004100 */
[----:B------:R-:W-:-:S04]  /*67c0*/  FMUL R6, R6, R9 ;  /* 0x0000000906067220 */ /* 0x000fc80000400000 */
[----:B------:R-:W-:-:S05]  /*67d0*/  FFMA R6, R17, R8, R6 ;  /* 0x0000000811067223 */ /* 0x000fca0000000006 */
[----:B0-----:R-:W-:Y:S02]  /*67e0*/  F2FP.SATFINITE.E5M2.F32.PACK_AB_MERGE_C R7, RZ, R6, RZ ;  /* 0x00000006ff07723e */ /* 0x001fe400048060ff */
[----:B------:R-:W-:-:S03]  /*67f0*/  PRMT R6, RZ, 0x7610, R6 ;  /* 0x00007610ff067816 */ /* 0x000fc60000000006 */
[----:B------:R0:W-:Y:S01]  /*6800*/  @!P4 STG.E.U8 desc[UR16][R10.64+0x78], R7 ;  /* 0x000078070a00c986 */ /* 0x0001e2000c101110 */
[----:B------:R-:W-:Y:S05]  /*6810*/  @P2 BRA `(.L_x_166) ;  /* 0x0000000000042947 */ /* 0x000fea0003800000 */
[----:B------:R0:W5:Y:S02]  /*6820*/  LDG.E.U8 R6, desc[UR16][R24.64+0x79] ;  /* 0x0000791018067981 */ /* 0x000164000c1e1100 */
.L_x_166:
[----:B------:R-:W-:Y:S05]  /*6830*/  BSYNC B1 ;  /* 0x0000000000017941 */ /* 0x000fea0003800000 */
.L_x_165:
[----:B------:R-:W-:Y:S05]  /*6840*/  @P2 BRA `(.L_x_167) ;  /* 0x0000001000282947 */ /* 0x000fea0003800000 */
[----:B-----5:R-:W-:-:S04]  /*6850*/  LOP3.LUT R6, R6, 0xff, RZ, 0xc0, !PT ;  /* 0x000000ff06067812 */ /* 0x020fc800078ec0ff */
[----:B------:R-:W-:-:S05]  /*6860*/  F2FP.F16.E5M2.UNPACK_B R6, R6 ;  /* 0x00000006ff06723e */ /* 0x000fca00020004ff */
[----:B------:R-:W-:-:S05]  /*6870*/  HADD2.F32 R6, -RZ, R6.H0_H0 ;  /* 0x20000006ff067230 */ /* 0x000fca0000004100 */
[----:B0-----:R-:W-:-:S04]  /*6880*/  FMUL R7, R6, R9 ;  /* 0x0000000906077220 */ /* 0x001fc80000400000 */
[----:B------:R-:W-:-:S05]  /*6890*/  FFMA R7, R16, R8, R7 ;  /* 0x0000000810077223 */ /* 0x000fca0000000007 */
[----:B------:R-:W-:-:S05]  /*68a0*/  F2FP.SATFINITE.E5M2.F32.PACK_AB_MERGE_C R7, RZ, R7, RZ ;  /* 0x00000007ff07723e */ /* 0x000fca00048060ff */
[----:B------:R0:W-:Y:S01]  /*68b0*/  STG.E.U8 desc[UR16][R10.64+0x79], R7 ;  /* 0x000079070a007986 */ /* 0x0001e2000c101110 */
[----:B------:R-:W-:Y:S05]  /*68c0*/  BRA `(.L_x_167) ;  /* 0x0000001000087947 */ /* 0x000fea0003800000 */
.L_x_38:
[----:B------:R-:W-:Y:S01]  /*68d0*/  ISETP.GE.AND P2, PT, R33, 0x1, PT ;  /* 0x000000012100780c */ /* 0x000fe20003f46270 */
[-C--:B--2---:R-:W-:Y:S01]  /*68e0*/  FMUL R141, R141, R8.reuse ;  /* 0x000000088d8d7220 */ /* 0x084fe20000400000 */
[-C--:B------:R-:W-:Y:S01]  /*68f0*/  FMUL R140, R140, R8.reuse ;  /* 0x000000088c8c7220 */ /* 0x080fe20000400000 */
[----:B------:R-:W-:Y:S01]  /*6900*/  ISETP.GE.AND P1, PT, R33, 0x9, PT ;  /* 0x000000092100780c */ /* 0x000fe20003f26270 */
[-C--:B------:R-:W-:Y:S01]  /*6910*/  FMUL R138, R138, R8.reuse ;  /* 0x000000088a8a7220 */ /* 0x080fe20000400000 */
[----:B------:R-:W-:Y:S01]  /*6920*/  ISETP.LT.OR P5, PT, R27, 0x1, !P2 ;  /* 0x000000011b00780c */ /* 0x000fe200057a1670 */
[-C--:B------:R-:W-:Y:S01]  /*6930*/  FMUL R139, R139, R8.reuse ;  /* 0x000000088b8b7220 */ /* 0x080fe20000400000 */
[----:B------:R-:W-:Y:S01]  /*6940*/  ISETP.LT.OR P4, PT, R27, 0x2, !P2 ;  /* 0x000000021b00780c */ /* 0x000fe20005781670 */
[-C--:B------:R-:W-:Y:S01]  /*6950*/  FMUL R137, R137, R8.reuse ;  /* 0x0000000889897220 */ /* 0x080fe20000400000 */
[----:B------:R-:W-:Y:S01]  /*6960*/  F2FP.SATFINITE.E5M2.F32.PACK_AB_MERGE_C R141, RZ, R141, RZ ;  /* 0x0000008dff8d723e */ /* 0x000fe200048060ff */
[----:B------:R-:W-:Y:S01]  /*6970*/  FMUL R136, R136, R8 ;  /* 0x0000000888887220 */ /* 0x000fe20000400000 */
[----:B------:R-:W-:Y:S01]  /*6980*/  F2FP.SATFINITE.E5M2.F32.PACK_AB_MERGE_C R7, RZ, R140, RZ ;  /* 0x0000008cff07723e */ /* 0x000fe200048060ff */
[-C--:B------:R-:W-:Y:S01]  /*6990*/  FMUL R135, R135, R8.reuse ;  /* 0x0000000887877220 */ /* 0x080fe20000400000 */
[C---:B------:R-:W-:Y:S01]  /*69a0*/  ISETP.LT.OR P6, PT, R27.reuse, 0x9, !P2 ;  /* 0x000000091b00780c */ /* 0x040fe200057c1670 */
[----:B------:R-:W-:Y:S01]  /*69b0*/  FMUL R134, R134, R8 ;  /* 0x0000000886867220 */ /* 0x000fe20000400000 */
[----:B------:R-:W-:Y:S01]  /*69c0*/  F2FP.SATFINITE.E5M2.F32.PACK_AB_MERGE_C R25, RZ, R138, RZ ;  /* 0x0000008aff19723e */ /* 0x000fe200048060ff */
[-C--:B------:R-:W-:Y:S01]  /*69d0*/  FMUL R132, R132, R8.reuse ;  /* 0x0000000884847220 */ /* 0x080fe20000400000 */
[----:B------:R-:W-:Y:S01]  /*69e0*/  F2FP.SATFINITE.E5M2.F32.PACK_AB_MERGE_C R139, RZ, R139, RZ ;  /* 0x0000008bff8b723e */ /* 0x000fe200048060ff */
[----:B------:R-:W-:Y:S01]  /*69f0*/  @!P5 STG.E.U8 desc[UR16][R12.64], R141 ;  /* 0x0000008d0c00d986 */ /* 0x000fe2000c101110 */
[----:B------:R-:W-:Y:S01]  /*6a00*/  ISETP.LT.OR P5, PT, R27, 0x2, !P1 ;  /* 0x000000021b00780c */ /* 0x000fe20004fa1670 */
[-C--:B------:R-:W-:Y:S01]  /*6a10*/  FMUL R133, R133, R8.reuse ;  /* 0x0000000885857220 */ /* 0x080fe20000400000 */
[----:B------:R-:W-:Y:S01]  /*6a20*/  F2FP.SATFINITE.E5M2.F32.PACK_AB_MERGE_C R137, RZ, R137, RZ ;  /* 0x00000089ff89723e */ /* 0x000fe200048060ff */
[----:B------:R0:W-:Y:S01]  /*6a30*/  @!P4 STG.E.U8 desc[UR16][R12.64+0x1], R7 ;  /* 0x000001070c00c986 */ /* 0x0001e2000c101110 */
[----:B------:R-:W-:Y:S01]  /*6a40*/  ISETP.LT.OR P4, PT, R27, 0x1, !P1 ;  /* 0x000000011b00780c */ /* 0x000fe20004f81670 */
[-C--:B------:R-:W-:Y:S01]  /*6a50*/  FMUL R131, R131, R8.reuse ;  /* 0x0000000883837220 */ /* 0x080fe20000400000 */
[----:B------:R-:W-:Y:S01]  /*6a60*/  F2FP.SATFINITE.E5M2.F32.PACK_AB_MERGE_C R135, RZ, R135, RZ ;  /* 0x00000087ff87723e */ /* 0x000fe200048060ff */
[----:B------:R-:W-:Y:S01]  /*6a70*/  FMUL R130, R130, R8 ;  /* 0x0000000882827220 */ /* 0x000fe20000400000 */
[----:B------:R-:W-:Y:S01]  /*6a80*/  F2FP.SATFINITE.E5M2.F32.PACK_AB_MERGE_C R29, RZ, R134, RZ ;  /* 0x00000086ff1d723e */ /* 0x000fe200048060ff */
[-C--:B------:R-:W-:Y:S01]  /*6a90*/  FMUL R129, R129, R8.reuse ;  /* 0x0000000881817220 */ /* 0x080fe20000400000 */
[----:B------:R-:W-:Y:S01]  /*6aa0*/  F2FP.SATFINITE.E5M2.F32.PACK_AB_MERGE_C R133, RZ, R133, RZ ;  /* 0x00000085ff85723e */ /* 0x000fe200048060ff */
[-C--:B------:R-:W-:Y:S01]  /*6ab0*/  FMUL R128, R128, R8.reuse ;  /* 0x0000000880807220 */ /* 0x080fe20000400000 */
[----:B------:R-:W-:Y:S01]  /*6ac0*/  F2FP.SATFINITE.E5M2.F32.PACK_AB_MERGE_C R131, RZ, R131, RZ ;  /* 0x00000083ff83723e */ /* 0x000fe200048060ff */
[----:B------:R1:W-:Y:S01]  /*6ad0*/  @!P5 STG.E.U8 desc[UR16][R10.64+0x1], R25 ;  /* 0x000001190a00d986 */ /* 0x0003e2000c101110 */
[C---:B------:R-:W-:Y:S01]  /*6ae0*/  ISETP.LT.OR P5, PT, R27.reuse, 0xa, !P2 ;  /* 0x0000000a1b00780c */ /* 0x040fe200057a1670 */
[----:B------:R-:W-:Y:S01]  /*6af0*/  FMUL R126, R126, R8 ;  /* 0x000000087e7e7220 */ /* 0x000fe20000400000 */
[----:B0-----:R-:W-:Y:S01]  /*6b00*/  F2FP.SATFINITE.E5M2.F32.PACK_AB_MERGE_C R7, RZ, R136, RZ ;  /* 0x00000088ff07723e */ /* 0x001fe200048060ff */
[----:B------:R-:W-:Y:S01]  /*6b10*/  @!P4 STG.E.U8 desc[UR16][R10.64], R139 ;  /* 0x0000008b0a00c986 */ /* 0x000fe2000c101110 */
[----:B------:R-:W-:Y:S01]  /*6b20*/  ISETP.LT.OR P4, PT, R27, 0x9, !P1 ;  /* 0x000000091b00780c */ /* 0x000fe20004f81670 */
[-C--:B------:R-:W-:Y:S01]  /*6b30*/  FMUL R127, R127, R8.reuse ;  /* 0x000000087f7f7220 */ /* 0x080fe20000400000 */
[----:B------:R-:W-:Y:S01]  /*6b40*/  F2FP.SATFINITE.E5M2.F32.PACK_AB_MERGE_C R129, RZ, R129, RZ ;  /* 0x00000081ff81723e */ /* 0x000fe200048060ff */
[----:B------:R-:W-:Y:S01]  /*6b50*/  @!P6 STG.E.U8 desc[UR16][R12.64+0x8], R137 ;  /* 0x000008890c00e986 */ /* 0x000fe2000c101110 */
[----:B------:R-:W-:Y:S01]  /*6b60*/  ISETP.LT.OR P6, PT, R27, 0xa, !P1 ;  /* 0x0000000a1b00780c */ /* 0x000fe20004fc1670 */
[-C--:B------:R-:W-:Y:S01]  /*6b70*/  FMUL R125, R125, R8.reuse ;  /* 0x000000087d7d7220 */ /* 0x080fe20000400000 */
[----:B------:R-:W-:Y:S01]  /*6b80*/  F2FP.SATFINITE.E5M2.F32.PACK_AB_MERGE_C R127, RZ, R127, RZ ;  /* 0x0000007fff7f723e */ /* 0x000fe200048060ff */
[----:B------:R-:W-:Y:S01]  /*6b90*/  FMUL R124, R124, R8 ;  /* 0x000000087c7c7220 */ /* 0x000fe20000400000 */
[----:B-1----:R-:W-:Y:S01]  /*6ba0*/  F2FP.SATFINITE.E5M2.F32.PACK_AB_MERGE_C R25, RZ, R132, RZ ;  /* 0x00000084ff19723e */ /* 0x002fe200048060ff */
[----:B------:R0:W-:Y:S01]  /*6bb0*/  @!P5 STG.E.U8 desc[UR16][R12.64+0x9], R7 ;  /* 0x000009070c00d986 */ /* 0x0001e2000c101110 */
[----:B------:R-:W-:Y:S01]  /*6bc0*/  ISETP.LT.OR P5, PT, R27, 0x12, !P2 ;  /* 0x000000121b00780c */ /* 0x000fe200057a1670 */
[-C--:B------:R-:W-:Y:S01]  /*6bd0*/  FMUL R123, R123, R8.reuse ;  /* 0x000000087b7b7220 */ /* 0x080fe20000400000 */
[----:B------:R-:W-:Y:S01]  /*6be0*/  F2FP.SATFINITE.E5M2.F32.PACK_AB_MERGE_C R125, RZ, R125, RZ ;  /* 0x0000007dff7d723e */ /* 0x000fe200048060ff */
[----:B------:R-:W-:Y:S01]  /*6bf0*/  @!P4 STG.E.U8 desc[UR16][R10.64+0x8], R135 ;  /* 0x000008870a00c986 */ /* 0x000fe2000c101110 */
[C---:B------:R-:W-:Y:S01]  /*6c00*/  ISETP.LT.OR P4, PT, R27.reuse, 0x11, !P2 ;  /* 0x000000111b00780c */ /* 0x040fe20005781670 */
[-C--:B------:R-:W-:Y:S01]  /*6c10*/  FMUL R122, R122, R8.reuse ;  /* 0x000000087a7a7220 */ /* 0x080fe20000400000 */
[----:B------:R-:W-:Y:S01]  /*6c20*/  F2FP.SATFINITE.E5M2.F32.PACK_AB_MERGE_C R123, RZ, R123, RZ ;  /* 0x0000007bff7b723e */ /* 0x000fe200048060ff */
[----:B------:R1:W-:Y:S01]  /*6c30*/  @!P6 STG.E.U8 desc[UR16][R10.64+0x9], R29 ;  /* 0x0000091d0a00e986 */ /* 0x0003e2000c101110 */
[----:B------:R-:W-:Y:S01]  /*6c40*/  ISETP.LT.OR P6, PT, R27, 0x11, !P1 ;  /* 0x000000111b00780c */ /* 0x000fe20004fc1670 */
[-C--:B------:R-:W-:Y:S01]  /*6c50*/  FMUL R120, R120, R8.reuse ;  /* 0x0000000878787220 */ /* 0x080fe20000400000 */
[----:B------:R-:W-:Y:S01]  /*6c60*/  FMUL R121, R121, R8 ;  /* 0x0000000879797220 */ /* 0x000fe20000400000 */
[----:B0-----:R-:W-:Y:S01]  /*6c70*/  F2FP.SATFINITE.E5M2.F32.PACK_AB_MERGE_C R7, RZ, R130, RZ ;  /* 0x00000082ff07723e */ /* 0x001fe200048060ff */
[-C--:B------:R-:W-:Y:S01]  /*6c80*/  FMUL R119, R119, R8.reuse ;  /* 0x0000000877777220 */ /* 0x080fe20000400000 */
[----:B------:R0:W-:Y:S01]  /*6c90*/  @!P5 STG.E.U8 desc[UR16][R12.64+0x11], R25 ;  /* 0x000011190c00d986 */ /* 0x0001e2000c101110 */
[C---:B------:R-:W-:Y:S01]  /*6ca0*/  ISETP.LT.OR P5, PT, R27.reuse, 0x12, !P1 ;  /* 0x000000121b00780c */ /* 0x040fe20004fa1670 */
[-C--:B------:R-:W-:Y:S01]  /*6cb0*/  FMUL R118, R118, R8.reuse ;  /* 0x0000000876767220 */ /* 0x080fe20000400000 */
[----:B------:R-:W-:Y:S01]  /*6cc0*/  F2FP.SATFINITE.E5M2.F32.PACK_AB_MERGE_C R121, RZ, R121, RZ ;  /* 0x00000079ff79723e */ /* 0x000fe200048060ff */
[----:B------:R-:W-:Y:S01]  /*6cd0*/  @!P4 STG.E.U8 desc[UR16][R12.64+0x10], R133 ;  /* 0x000010850c00c986 */ /* 0x000fe2000c101110 */
[----:B------:R-:W-:Y:S01]  /*6ce0*/  ISETP.LT.OR P4, PT, R27, 0x19, !P2 ;  /* 0x000000191b00780c */ /* 0x000fe20005781670 */
[----:B------:R-:W-:Y:S01]  /*6cf0*/  FMUL R117, R117, R8 ;  /* 0x0000000875757220 */ /* 0x000fe20000400000 */
[----:B-1----:R-:W-:Y:S01]  /*6d00*/  F2FP.SATFINITE.E5M2.F32.PACK_AB_MERGE_C R29, RZ, R128, RZ ;  /* 0x00000080ff1d723e */ /* 0x002fe200048060ff */
[----:B------:R-:W-:Y:S01]  /*6d10*/  @!P6 STG.E.U8 desc[UR16][R10.64+0x10], R131 ;  /* 0x000010830a00e986 */ /* 0x000fe2000c101110 */
[C---:B------:R-:W-:Y:S01]  /*6d20*/  ISETP.LT.OR P6, PT, R27.reuse, 0x1a, !P2 ;  /* 0x0000001a1b00780c */ /* 0x040fe200057c1670 */
[-C--:B------:R-:W-:Y:S01]  /*6d30*/  FMUL R116, R116, R8.reuse ;  /* 0x0000000874747220 */ /* 0x080fe20000400000 */
[----:B------:R-:W-:Y:S01]  /*6d40*/  F2FP.SATFINITE.E5M2.F32.PACK_AB_MERGE_C R119, RZ, R119, RZ ;  /* 0x00000077ff77723e */ /* 0x000fe200048060ff */
[----:B------:R-:W-:Y:S01]  /*6d50*/  FMUL R114, R114, R8 ;  /* 0x0000000872727220 */ /* 0x000fe20000400000 */
[----:B0-----:R-:W-:Y:S01]  /*6d60*/  F2FP.SATFINITE.E5M2.F32.PACK_AB_MERGE_C R25, RZ, R126, RZ ;  /* 0x0000007eff19723e */ /* 0x001fe200048060ff */
[----:B------:R0:W-:Y:S01]  /*6d70*/  @!P5 STG.E.U8 desc[UR16][R10.64+0x11], R7 ;  /* 0x000011070a00d986 */ /* 0x0001e2000c101110 */
[----:B------:R-:W-:Y:S01]  /*6d80*/  ISETP.LT.OR P5, PT, R27, 0x1a, !P1 ;  /* 0x0000001a1b00780c */ /* 0x000fe20004fa1670 */
        /* <DEDUP_REMOVED lines=11> */
[----:B0-----:R-:W-:Y:S01]  /*6e40*/  F2FP.SATFINITE.E5M2.F32.PACK_AB_MERGE_C R7, RZ, R124, RZ ;  /* 0x0000007cff07723e */ /* 0x001fe200048060ff */
[----:B------:R0:W-:Y:S01]  /*6e50*/  @!P5 STG.E.U8 desc[UR16][R10.64+0x19], R25 ;  /* 0x000019190a00d986 */ /* 0x0001e2000c101110 */
[C---:B------:R-:W-:Y:S01]  /*6e60*/  ISETP.LT.OR P5, PT, R27.reuse, 0x22, !P2 ;  /* 0x000000221b00780c */ /* 0x040fe200057a1670 */
[-C--:B------:R-:W-:Y:S01]  /*6e70*/  FMUL R110, R110, R8.reuse ;  /* 0x000000086e6e7220 */ /* 0x080fe20000400000 */
[----:B------:R-:W-:Y:S01]  /*6e80*/  F2FP.SATFINITE.E5M2.F32.PACK_AB_MERGE_C R111, RZ, R111, RZ ;  /* 0x0000006fff6f723e */ /* 0x000fe200048060ff */
[----:B------:R-:W-:Y:S01]  /*6e90*/  @!P4 STG.E.U8 desc[UR16][R10.64+0x18], R127 ;  /* 0x0000187f0a00c986 */ /* 0x000fe2000c101110 */
[C---:B------:R-:W-:Y:S01]  /*6ea0*/  ISETP.LT.OR P4, PT, R27.reuse, 0x21, !P1 ;  /* 0x000000211b00780c */ /* 0x040fe20004f81670 */
[----:B------:R-:W-:Y:S01]  /*6eb0*/  FMUL R108, R108, R8 ;  /* 0x000000086c6c7220 */ /* 0x000fe20000400000 */
[----:B-1----:R-:W-:Y:S01]  /*6ec0*/  F2FP.SATFINITE.E5M2.F32.PACK_AB_MERGE_C R29, RZ, R122, RZ ;  /* 0x0000007aff1d723e */ /* 0x002fe200048060ff */
[----:B------:R-:W-:Y:S01]  /*6ed0*/  @!P6 STG.E.U8 desc[UR16][R12.64+0x20], R125 ;  /* 0x0000207d0c00e986 */ /* 0x000fe2000c101110 */
[----:B------:R-:W-:Y:S01]  /*6ee0*/  ISETP.LT.OR P6, PT, R27, 0x22, !P1 ;  /* 0x000000221b00780c */ /* 0x000fe20004fc1670 */
[-C--:B------:R-:W-:Y:S01]  /*6ef0*/  FMUL R109, R109, R8.reuse ;  /* 0x000000086d6d7220 */ /* 0x080fe20000400000 */
[----:B------:R-:W-:Y:S01]  /*6f00*/  FMUL R107, R107, R8 ;  /* 0x000000086b6b7220 */ /* 0x000fe20000400000 */
[----:B0-----:R-:W-:Y:S01]  /*6f10*/  F2FP.SATFINITE.E5M2.F32.PACK_AB_MERGE_C R25, RZ, R120, RZ ;  /* 0x00000078ff19723e */ /* 0x001fe200048060ff */
[-C--:B------:R-:W-:Y:S01]  /*6f20*/  FMUL R106, R106, R8.reuse ;  /* 0x000000086a6a7220 */ /* 0x080fe20000400000 */
        /* <DEDUP_REMOVED lines=33> */
[----:B------:R-:W-:Y:S01]  /*7140*/  ISETP.LT.OR P4, PT, R27, 0x31, !P1 ;  /* 0x000000311b00780c */ /* 0x000fe20004f81670 */
[-C--:B------:R-:W-:Y:S01]  /*7150*/  FMUL R97, R97, R8.reuse ;  /* 0x0000000861617220 */ /* 0x080fe20000400000 */
[-C--:B------:R-:W-:Y:S01]  /*7160*/  FMUL R95, R95, R8.reuse ;  /* 0x000000085f5f7220 */ /* 0x080fe20000400000 */
        /* <DEDUP_REMOVED lines=37> */
[-C--:B------:R-:W-:Y:S01]  /*73c0*/  FMUL R19, R19, R8.reuse ;  /* 0x0000000813137220 */ /* 0x080fe20000400000 */
        /* <DEDUP_REMOVED lines=17> */
[----:B------:R-:W-:Y:S01]  /*74e0*/  F2FP.SATFINITE.E5M2.F32.PACK_AB_MERGE_C R15, RZ, R15, RZ ;  /* 0x0000000fff0f723e */ /* 0x000fe200048060ff */
[----:B------:R1:W-:Y:S01]  /*74f0*/  @!P6 STG.E.U8 desc[UR16][R12.64+0x49], R29 ;  /* 0x0000491d0c00e986 */ /* 0x0003e2000c101110 */
[----:B------:R-:W-:-:S02]  /*7500*/  ISETP.LT.OR P6, PT, R27, 0x51, !P2 ;  /* 0x000000511b00780c */ /* 0x000fc400057c1670 */
[----:B------:R-:W-:Y:S02]  /*7510*/  F2FP.SATFINITE.E5M2.F32.PACK_AB_MERGE_C R17, RZ, R17, RZ ;  /* 0x00000011ff11723e */ /* 0x000fe400048060ff */
[----:B0-----:R-:W-:Y:S01]  /*7520*/  F2FP.SATFINITE.E5M2.F32.PACK_AB_MERGE_C R7, RZ, R100, RZ ;  /* 0x00000064ff07723e */ /* 0x001fe200048060ff */
[----:B------:R0:W-:Y:S01]  /*7530*/  @!P5 STG.E.U8 desc[UR16][R10.64+0x49], R25 ;  /* 0x000049190a00d986 */ /* 0x0001e2000c101110 */
[----:B------:R-:W-:-:S03]  /*7540*/  ISETP.LT.OR P5, PT, R27, 0x52, !P2 ;  /* 0x000000521b00780c */ /* 0x000fc600057a1670 */
[----:B------:R-:W-:Y:S01]  /*7550*/  @!P4 STG.E.U8 desc[UR16][R10.64+0x48], R103 ;  /* 0x000048670a00c986 */ /* 0x000fe2000c101110 */
[C---:B------:R-:W-:Y:S02]  /*7560*/  ISETP.LT.OR P4, PT, R27.reuse, 0x51, !P1 ;  /* 0x000000511b00780c */ /* 0x040fe40004f81670 */
[----:B-1----:R-:W-:Y:S01]  /*7570*/  F2FP.SATFINITE.E5M2.F32.PACK_AB_MERGE_C R29, RZ, R98, RZ ;  /* 0x00000062ff1d723e */ /* 0x002fe200048060ff */
[----:B------:R-:W-:Y:S01]  /*7580*/  @!P6 STG.E.U8 desc[UR16][R12.64+0x50], R101 ;  /* 0x000050650c00e986 */ /* 0x000fe2000c101110 */
[----:B------:R-:W-:Y:S02]  /*7590*/  ISETP.LT.OR P6, PT, R27, 0x52, !P1 ;  /* 0x000000521b00780c */ /* 0x000fe40004fc1670 */
[----:B0-----:R-:W-:-:S03]  /*75a0*/  F2FP.SATFINITE.E5M2.F32.PACK_AB_MERGE_C R25, RZ, R96, RZ ;  /* 0x00000060ff19723e */ /* 0x001fc600048060ff */
[----:B------:R0:W-:Y:S01]  /*75b0*/  @!P5 STG.E.U8 desc[UR16][R12.64+0x51], R7 ;  /* 0x000051070c00d986 */ /* 0x0001e2000c101110 */
[----:B------:R-:W-:-:S03]  /*75c0*/  ISETP.LT.OR P5, PT, R27, 0x5a, !P2 ;  /* 0x0000005a1b00780c */ /* 0x000fc600057a1670 */
[----:B------:R-:W-:Y:S01]  /*75d0*/  @!P4 STG.E.U8 desc[UR16][R10.64+0x50], R99 ;  /* 0x000050630a00c986 */ /* 0x000fe2000c101110 */
[----:B------:R-:W-:-:S03]  /*75e0*/  ISETP.LT.OR P4, PT, R27, 0x59, !P2 ;  /* 0x000000591b00780c */ /* 0x000fc60005781670 */
[----:B------:R1:W-:Y:S01]  /*75f0*/  @!P6 STG.E.U8 desc[UR16][R10.64+0x51], R29 ;  /* 0x0000511d0a00e986 */ /* 0x0003e2000c101110 */
[----:B------:R-:W-:Y:S02]  /*7600*/  ISETP.LT.OR P6, PT, R27, 0x59, !P1 ;  /* 0x000000591b00780c */ /* 0x000fe40004fc1670 */
[----:B0-----:R-:W-:-:S03]  /*7610*/  F2FP.SATFINITE.E5M2.F32.PACK_AB_MERGE_C R7, RZ, R94, RZ ;  /* 0x0000005eff07723e */ /* 0x001fc600048060ff */
        /* <DEDUP_REMOVED lines=27> */
[----:B------:R-:W-:Y:S01]  /*77d0*/  @!P6 STG.E.U8 desc[UR16][R10.64+0x69], R29 ;  /* 0x0000691d0a00e986 */ /* 0x000fe2000c101110 */
[----:B------:R-:W-:Y:S02]  /*77e0*/  ISETP.LT.OR P6, PT, R27, 0x71, !P1 ;  /* 0x000000711b00780c */ /* 0x000fe40004fc1670 */
[----:B0-----:R-:W-:-:S03]  /*77f0*/  F2FP.SATFINITE.E5M2.F32.PACK_AB_MERGE_C R7, RZ, R18, RZ ;  /* 0x00000012ff07723e */ /* 0x001fc600048060ff */
[----:B------:R-:W-:Y:S01]  /*7800*/  @!P5 STG.E.U8 desc[UR16][R12.64+0x71], R25 ;  /* 0x000071190c00d986 */ /* 0x000fe2000c101110 */
[C---:B------:R-:W-:Y:S02]  /*7810*/  ISETP.LT.OR P5, PT, R27.reuse, 0x79, !P2 ;  /* 0x000000791b00780c */ /* 0x040fe400057a1670 */
[C---:B------:R-:W-:Y:S01]  /*7820*/  ISETP.LT.OR P2, PT, R27.reuse, 0x7a, !P2 ;  /* 0x0000007a1b00780c */ /* 0x040fe20005741670 */
[----:B------:R0:W-:Y:S01]  /*7830*/  @!P4 STG.E.U8 desc[UR16][R12.64+0x70], R21 ;  /* 0x000070150c00c986 */ /* 0x0001e2000c101110 */
[----:B------:R-:W-:-:S03]  /*7840*/  ISETP.LT.OR P4, PT, R27, 0x72, !P1 ;  /* 0x000000721b00780c */ /* 0x000fc60004f81670 */
[----:B------:R1:W-:Y:S01]  /*7850*/  @!P6 STG.E.U8 desc[UR16][R10.64+0x70], R19 ;  /* 0x000070130a00e986 */ /* 0x0003e2000c101110 */
[C---:B------:R-:W-:Y:S02]  /*7860*/  ISETP.LT.OR P6, PT, R27.reuse, 0x79, !P1 ;  /* 0x000000791b00780c */ /* 0x040fe40004fc1670 */
[----:B------:R-:W-:Y:S02]  /*7870*/  ISETP.LT.OR P1, PT, R27, 0x7a, !P1 ;  /* 0x0000007a1b00780c */ /* 0x000fe40004f21670 */
[----:B0-----:R-:W-:-:S05]  /*7880*/  F2FP.SATFINITE.E5M2.F32.PACK_AB_MERGE_C R21, RZ, R16, RZ ;  /* 0x00000010ff15723e */ /* 0x001fca00048060ff */
[----:B------:R0:W-:Y:S01]  /*7890*/  @!P4 STG.E.U8 desc[UR16][R10.64+0x71], R7 ;  /* 0x000071070a00c986 */ /* 0x0001e2000c101110 */
[----:B-1----:R-:W-:-:S03]  /*78a0*/  F2FP.SATFINITE.E5M2.F32.PACK_AB_MERGE_C R19, RZ, R14, RZ ;  /* 0x0000000eff13723e */ /* 0x002fc600048060ff */
[----:B------:R0:W-:Y:S04]  /*78b0*/  @!P5 STG.E.U8 desc[UR16][R12.64+0x78], R15 ;  /* 0x0000780f0c00d986 */ /* 0x0001e8000c101110 */
[----:B------:R0:W-:Y:S04]  /*78c0*/  @!P2 STG.E.U8 desc[UR16][R12.64+0x79], R19 ;  /* 0x000079130c00a986 */ /* 0x0001e8000c101110 */
[----:B------:R0:W-:Y:S04]  /*78d0*/  @!P6 STG.E.U8 desc[UR16][R10.64+0x78], R17 ;  /* 0x000078110a00e986 */ /* 0x0001e8000c101110 */
[----:B------:R0:W-:Y:S02]  /*78e0*/  @!P1 STG.E.U8 desc[UR16][R10.64+0x79], R21 ;  /* 0x000079150a009986 */ /* 0x0001e4000c101110 */
.L_x_167:
[----:B------:R-:W-:Y:S05]  /*78f0*/  BSYNC B0 ;  /* 0x0000000000007941 */ /* 0x000fea0003800000 */
.L_x_37:
[----:B------:R-:W-:Y:S01]  /*7900*/  ULDC UR6, c[0x0][0xc] ;  /* 0x0000030000067ab9 */ /* 0x000fe20000000800 */
[----:B------:R-:W-:Y:S01]  /*7910*/  ULDC UR7, c[0x0][0x10] ;  /* 0x0000040000077ab9 */ /* 0x000fe20000000800 */
[----:B0-----:R-:W0:Y:S01]  /*7920*/  LDC R7, c[0x0][0x14] ;  /* 0x00000500ff077b82 */ /* 0x001e220000000800 */
[----:B------:R-:W-:Y:S01]  /*7930*/  UIMAD.WIDE.U32 UR6, UR6, UR7, URZ ;  /* 0x00000007060672a5 */ /* 0x000fe2000f8e003f */
[----:B----4-:R-:W-:Y:S02]  /*7940*/  IMAD.MOV.U32 R10, RZ, RZ, -0x1 ;  /* 0xffffffffff0a7424 */ /* 0x010fe400078e00ff */
[----:B-----5:R-:W-:-:S03]  /*7950*/  IMAD.MOV.U32 R6, RZ, RZ, -0x1 ;  /* 0xffffffffff067424 */ /* 0x020fc600078e00ff */
[----:B0-----:R-:W-:-:S04]  /*7960*/  IMAD.WIDE.U32 R2, R7, UR6, R2 ;  /* 0x0000000607027c25 */ /* 0x001fc8000f8e0002 */
[----:B------:R-:W-:Y:S01]  /*7970*/  IMAD R7, R7, UR7, RZ ;  /* 0x0000000707077c24 */ /* 0x000fe2000f8e02ff */
[----:B------:R-:W-:Y:S02]  /*7980*/  ULDC.64 UR6, c[0x0][0x650] ;  /* 0x0001940000067ab9 */ /* 0x000fe40000000a00 */
[----:B------:R-:W-:Y:S01]  /*7990*/  ISETP.GE.U32.AND P1, PT, R2, UR6, PT ;  /* 0x0000000602007c0c */ /* 0x000fe2000bf26070 */
[--C-:B------:R-:W-:Y:S01]  /*79a0*/  IMAD.IADD R3, R3, 0x1, R7.reuse ;  /* 0x0000000103037824 */ /* 0x100fe200078e0207 */
[----:B------:R-:W-:-:S04]  /*79b0*/  PRMT R7, RZ, 0x7610, R7 ;  /* 0x00007610ff077816 */ /* 0x000fc80000000007 */
[----:B------:R-:W-:-:S13]  /*79c0*/  ISETP.GE.U32.AND.EX P1, PT, R3, UR7, PT, P1 ;  /* 0x0000000703007c0c */ /* 0x000fda000bf26110 */
[----:B------:R-:W-:Y:S05]  /*79d0*/  @P1 BRA `(.L_x_168) ;  /* 0x0000000400601947 */ /* 0x000fea0003800000 */
[----:B------:R-:W0:Y:S01]  /*79e0*/  S2R R20, SR_CTAID.X ;  /* 0x0000000000147919 */ /* 0x000e220000002500 */
[----:B------:R-:W4:Y:S01]  /*79f0*/  LDC.64 R14, c[0x0][0x628] ;  /* 0x00018a00ff0e7b82 */ /* 0x000f220000000a00 */
[----:B------:R-:W-:Y:S01]  /*7a00*/  ULDC UR6, c[0x0][0x150] ;  /* 0x0000540000067ab9 */ /* 0x000fe20000000800 */
[----:B-1----:R-:W-:Y:S01]  /*7a10*/  IMAD.MOV.U32 R12, RZ, RZ, R2 ;  /* 0x000000ffff0c7224 */ /* 0x002fe200078e0002 */
[----:B------:R-:W1:Y:S01]  /*7a20*/  S2R R22, SR_CTAID.Y ;  /* 0x0000000000167919 */ /* 0x000e620000002600 */
[----:B------:R-:W-:-:S04]  /*7a30*/  IMAD.MOV.U32 R13, RZ, RZ, R3 ;  /* 0x000000ffff0d7224 */ /* 0x000fc800078e0003 */
[----:B------:R-:W1:Y:S08]  /*7a40*/  LDC R23, c[0x0][0x144] ;  /* 0x00005100ff177b82 */ /* 0x000e700000000800 */
[----:B------:R-:W1:Y:S08]  /*7a50*/  LDC R16, c[0x0][0x630] ;  /* 0x00018c00ff107b82 */ /* 0x000e700000000800 */
[----:B------:R-:W1:Y:S01]  /*7a60*/  LDC.64 R18, c[0x0][0x620] ;  /* 0x00018800ff127b82 */ /* 0x000e620000000a00 */
[----:B----4-:R-:W-:-:S04]  /*7a70*/  ISETP.NE.U32.AND P1, PT, R14, RZ, PT ;  /* 0x000000ff0e00720c */ /* 0x010fc80003f25070 */
[----:B------:R-:W-:Y:S02]  /*7a80*/  ISETP.NE.AND.EX P1, PT, R15, RZ, PT, P1 ;  /* 0x000000ff0f00720c */ /* 0x000fe40003f25310 */
[----:B0-----:R-:W-:-:S05]  /*7a90*/  I2FP.F32.U32 R6, R20 ;  /* 0x0000001400067245 */ /* 0x001fca0000201000 */
[----:B------:R-:W-:-:S04]  /*7aa0*/  FMUL R6, R6, UR6 ;  /* 0x0000000606067c20 */ /* 0x000fc80008400000 */
[----:B------:R0:W4:Y:S02]  /*7ab0*/  F2I.U32.TRUNC.NTZ R21, R6 ;  /* 0x0000000600157305 */ /* 0x000124000020f000 */
[----:B------:R-:W-:Y:S05]  /*7ac0*/  @!P1 BRA `(.L_x_169) ;  /* 0x0000000000289947 */ /* 0x000fea0003800000 */
[----:B------:R-:W5:Y:S02]  /*7ad0*/  LDC R7, c[0x0][0x634] ;  /* 0x00018d00ff077b82 */ /* 0x000f640000000800 */
[----:B-----5:R-:W-:-:S05]  /*7ae0*/  IADD3 R13, P1, R2, R7, RZ ;  /* 0x00000007020d7210 */ /* 0x020fca0007f3e0ff */
[----:B------:R-:W-:-:S04]  /*7af0*/  IMAD.X R17, RZ, RZ, R3, P1 ;  /* 0x000000ffff117224 */ /* 0x000fc800008e0603 */
[----:B0-----:R-:W-:-:S04]  /*7b00*/  IMAD.WIDE.U32 R6, R17, R14, RZ ;  /* 0x0000000e11067225 */ /* 0x001fc800078e00ff */
[----:B------:R-:W-:-:S04]  /*7b10*/  IMAD.WIDE.U32 R10, P1, R13, R15, R6 ;  /* 0x0000000f0d0a7225 */ /* 0x000fc80007820006 */
[----:B------:R-:W-:-:S04]  /*7b20*/  IMAD.WIDE.U32 R6, R13, R14, RZ ;  /* 0x0000000e0d067225 */ /* 0x000fc800078e00ff */
[----:B------:R-:W-:Y:S01]  /*7b30*/  IMAD.X R13, RZ, RZ, RZ, P1 ;  /* 0x000000ffff0d7224 */ /* 0x000fe200008e06ff */
[----:B------:R-:W-:Y:S01]  /*7b40*/  IADD3 RZ, P1, R7, R10, RZ ;  /* 0x0000000a07ff7210 */ /* 0x000fe20007f3e0ff */
[----:B------:R-:W-:-:S04]  /*7b50*/  IMAD.MOV.U32 R12, RZ, RZ, R11 ;  /* 0x000000ffff0c7224 */ /* 0x000fc800078e000b */
[----:B------:R-:W-:-:S08]  /*7b60*/  IMAD.WIDE.U32.X R12, R17, R15, R12, P1 ;  /* 0x0000000f110c7225 */ /* 0x000fd000008e040c */
.L_x_169:
[----:B------:R-:W5:Y:S01]  /*7b70*/  LDC.64 R28, c[0x0][0x640] ;  /* 0x00019000ff1c7b82 */ /* 0x000f620000000a00 */
[-C--:B-1----:R-:W-:Y:S01]  /*7b80*/  SHF.R.U64 R17, R12, R16.reuse, R13 ;  /* 0x000000100c117219 */ /* 0x082fe2000000120d */
[----:B----4-:R-:W-:Y:S01]  /*7b90*/  IMAD.MOV R21, RZ, RZ, -R21 ;  /* 0x000000ffff157224 */ /* 0x010fe200078e0a15 */
[----:B0-----:R-:W-:Y:S01]  /*7ba0*/  SHF.R.U32.HI R6, RZ, R16, R13 ;  /* 0x00000010ff067219 */ /* 0x001fe2000001160d */
[----:B------:R-:W-:Y:S01]  /*7bb0*/  ULDC UR6, c[0x0][0x154] ;  /* 0x0000550000067ab9 */ /* 0x000fe20000000800 */
[----:B------:R-:W-:Y:S01]  /*7bc0*/  IADD3 R11, P1, RZ, -R17, RZ ;  /* 0x80000011ff0b7210 */ /* 0x000fe20007f3e0ff */
[----:B------:R-:W-:Y:S02]  /*7bd0*/  IMAD R23, R23, R21, R20 ;  /* 0x0000001517177224 */ /* 0x000fe400078e0214 */
[----:B------:R-:W0:Y:S01]  /*7be0*/  LDC R12, c[0x0][0x618] ;  /* 0x00018600ff0c7b82 */ /* 0x000e220000000800 */
[----:B------:R-:W-:Y:S02]  /*7bf0*/  IMAD.MOV.U32 R13, RZ, RZ, 0x1 ;  /* 0x00000001ff0d7424 */ /* 0x000fe400078e00ff */
[----:B------:R-:W-:-:S04]  /*7c00*/  IMAD.X R7, RZ, RZ, ~R6, P1 ;  /* 0x000000ffff077224 */ /* 0x000fc800008e0e06 */
[-C--:B------:R-:W-:Y:S01]  /*7c10*/  IMAD R10, R7, R18.reuse, RZ ;  /* 0x00000012070a7224 */ /* 0x080fe200078e02ff */
[----:B--23--:R-:W1:Y:S01]  /*7c20*/  LDC R24, c[0x0][0x608] ;  /* 0x00018200ff187b82 */ /* 0x00ce620000000800 */
[----:B------:R-:W-:-:S04]  /*7c30*/  IMAD.WIDE.U32 R6, R11, R18, R2 ;  /* 0x000000120b067225 */ /* 0x000fc800078e0002 */
[----:B------:R-:W-:Y:S01]  /*7c40*/  IMAD R11, R11, R19, R10 ;  /* 0x000000130b0b7224 */ /* 0x000fe200078e020a */
[----:B------:R-:W-:Y:S02]  /*7c50*/  I2FP.F32.U32 R10, R22 ;  /* 0x00000016000a7245 */ /* 0x000fe40000201000 */
[----:B------:R-:W2:Y:S01]  /*7c60*/  LDC R26, c[0x0][0x658] ;  /* 0x00019600ff1a7b82 */ /* 0x000ea20000000800 */
[----:B------:R-:W-:Y:S01]  /*7c70*/  IMAD.IADD R7, R7, 0x1, R11 ;  /* 0x0000000107077824 */ /* 0x000fe200078e020b */
[----:B-----5:R-:W-:Y:S01]  /*7c80*/  ISETP.NE.U32.AND P1, PT, R28, RZ, PT ;  /* 0x000000ff1c00720c */ /* 0x020fe20003f25070 */
[----:B------:R-:W-:Y:S01]  /*7c90*/  FMUL R10, R10, UR6 ;  /* 0x000000060a0a7c20 */ /* 0x000fe20008400000 */
[----:B------:R-:W-:Y:S02]  /*7ca0*/  IMAD.MOV.U32 R11, RZ, RZ, -0x1 ;  /* 0xffffffffff0b7424 */ /* 0x000fe400078e00ff */
[----:B------:R-:W-:Y:S01]  /*7cb0*/  ISETP.NE.AND.EX P1, PT, R29, RZ, PT, P1 ;  /* 0x000000ff1d00720c */ /* 0x000fe20003f25310 */
[----:B------:R3:W4:Y:S01]  /*7cc0*/  F2I.U32.TRUNC.NTZ R19, R10 ;  /* 0x0000000a00137305 */ /* 0x000722000020f000 */
[----:B------:R-:W3:Y:S01]  /*7cd0*/  LDC R21, c[0x0][0x148] ;  /* 0x00005200ff157b82 */ /* 0x000ee20000000800 */
[----:B0-----:R-:W-:-:S02]  /*7ce0*/  SHF.R.U64 R16, R6, R12, R7 ;  /* 0x0000000c06107219 */ /* 0x001fc40000001207 */
[----:B------:R-:W-:-:S05]  /*7cf0*/  SHF.R.U32.HI R7, RZ, R12, R7 ;  /* 0x0000000cff077219 */ /* 0x000fca0000011607 */
[----:B------:R-:W0:Y:S01]  /*7d00*/  LDC R20, c[0x0][0x600] ;  /* 0x00018000ff147b82 */ /* 0x000e220000000800 */
[-CC-:B-1----:R-:W-:Y:S02]  /*7d10*/  SHF.R.U64 R14, R16, R24.reuse, R7.reuse ;  /* 0x00000018100e7219 */ /* 0x182fe40000001207 */
[----:B------:R-:W-:-:S05]  /*7d20*/  SHF.R.U32.HI R7, RZ, R24, R7 ;  /* 0x00000018ff077219 */ /* 0x000fca0000011607 */
[----:B------:R-:W1:Y:S01]  /*7d30*/  LDC R27, c[0x0][0x648] ;  /* 0x00019200ff1b7b82 */ /* 0x000e620000000800 */
[-CC-:B--2---:R-:W-:Y:S02]  /*7d40*/  SHF.R.U64 R18, R14, R26.reuse, R7.reuse ;  /* 0x0000001a0e127219 */ /* 0x184fe40000001207 */
[-C--:B------:R-:W-:Y:S02]  /*7d50*/  SHF.L.U32 R11, R11, R26.reuse, RZ ;  /* 0x0000001a0b0b7219 */ /* 0x080fe400000006ff */
[-C--:B------:R-:W-:Y:S01]  /*7d60*/  SHF.R.U32.HI R7, RZ, R26.reuse, R7 ;  /* 0x0000001aff077219 */ /* 0x080fe20000011607 */
[----:B------:R-:W-:Y:S01]  /*7d70*/  IMAD.MOV.U32 R6, RZ, RZ, R18 ;  /* 0x000000ffff067224 */ /* 0x000fe200078e0012 */
[----:B------:R-:W-:Y:S01]  /*7d80*/  SHF.L.U32 R26, R13, R26, RZ ;  /* 0x0000001a0d1a7219 */ /* 0x000fe200000006ff */
[----:B------:R-:W2:Y:S01]  /*7d90*/  LDC R30, c[0x0][0x638] ;  /* 0x00018e00ff1e7b82 */ /* 0x000ea20000000800 */
[----:B------:R-:W-:-:S07]  /*7da0*/  LOP3.LUT R25, RZ, R11, RZ, 0x33, !PT ;  /* 0x0000000bff197212 */ /* 0x000fce00078e33ff */
[----:B------:R-:W0:Y:S01]  /*7db0*/  LDC R31, c[0x0][0x610] ;  /* 0x00018400ff1f7b82 */ /* 0x000e220000000800 */
[----:B----4-:R-:W-:Y:S05]  /*7dc0*/  @!P1 BRA `(.L_x_170) ;  /* 0x0000000000289947 */ /* 0x010fea0003800000 */
[----:B------:R-:W4:Y:S02]  /*7dd0*/  LDC R13, c[0x0][0x64c] ;  /* 0x00019300ff0d7b82 */ /* 0x000f240000000800 */
[----:B----4-:R-:W-:-:S05]  /*7de0*/  IADD3 R13, P1, R18, R13, RZ ;  /* 0x0000000d120d7210 */ /* 0x010fca0007f3e0ff */
[----:B------:R-:W-:-:S04]  /*7df0*/  IMAD.X R15, RZ, RZ, R7, P1 ;  /* 0x000000ffff0f7224 */ /* 0x000fc800008e0607 */
[----:B------:R-:W-:-:S04]  /*7e00*/  IMAD.WIDE.U32 R6, R15, R28, RZ ;  /* 0x0000001c0f067225 */ /* 0x000fc800078e00ff */
[----:B---3--:R-:W-:-:S04]  /*7e10*/  IMAD.WIDE.U32 R10, P1, R13, R29, R6 ;  /* 0x0000001d0d0a7225 */ /* 0x008fc80007820006 */
[----:B------:R-:W-:-:S04]  /*7e20*/  IMAD.WIDE.U32 R6, R13, R28, RZ ;  /* 0x0000001c0d067225 */ /* 0x000fc800078e00ff */
[----:B------:R-:W-:Y:S01]  /*7e30*/  IMAD.X R13, RZ, RZ, RZ, P1 ;  /* 0x000000ffff0d7224 */ /* 0x000fe200008e06ff */
[----:B------:R-:W-:Y:S01]  /*7e40*/  IADD3 RZ, P1, R7, R10, RZ ;  /* 0x0000000a07ff7210 */ /* 0x000fe20007f3e0ff */
[----:B------:R-:W-:-:S04]  /*7e50*/  IMAD.MOV.U32 R12, RZ, RZ, R11 ;  /* 0x000000ffff0c7224 */ /* 0x000fc800078e000b */
[----:B------:R-:W-:-:S08]  /*7e60*/  IMAD.WIDE.U32.X R6, R15, R29, R12, P1 ;  /* 0x0000001d0f067225 */ /* 0x000fd000008e040c */
.L_x_170:
[----:B-1----:R-:W-:Y:S01]  /*7e70*/  SHF.R.U64 R6, R6, R27, R7 ;  /* 0x0000001b06067219 */ /* 0x002fe20000001207 */
[----:B0-----:R-:W-:Y:S01]  /*7e80*/  VIADD R13, R20, 0xffffffff ;  /* 0xffffffff140d7836 */ /* 0x001fe20000000000 */
[----:B------:R-:W-:Y:S01]  /*7e90*/  LOP3.LUT R11, R14, R25, RZ, 0xc0, !PT ;  /* 0x000000190e0b7212 */ /* 0x000fe200078ec0ff */
[----:B------:R-:W-:Y:S02]  /*7ea0*/  IMAD.MOV R19, RZ, RZ, -R19 ;  /* 0x000000ffff137224 */ /* 0x000fe400078e0a13 */
[----:B------:R-:W-:Y:S02]  /*7eb0*/  IMAD.MOV R7, RZ, RZ, -R6 ;  /* 0x000000ffff077224 */ /* 0x000fe400078e0a06 */
[----:B------:R-:W-:Y:S01]  /*7ec0*/  IMAD R26, R26, R6, R11 ;  /* 0x000000061a1a7224 */ /* 0x000fe200078e020b */
[----:B------:R-:W-:Y:S01]  /*7ed0*/  LOP3.LUT R11, R16, R13, RZ, 0xc0, !PT ;  /* 0x0000000d100b7212 */ /* 0x000fe200078ec0ff */
[----:B---3--:R-:W-:Y:S02]  /*7ee0*/  @P3 IMAD R23, R21, R19, R22 ;  /* 0x0000001315173224 */ /* 0x008fe400078e0216 */
[----:B--2---:R-:W-:-:S02]  /*7ef0*/  IMAD R6, R7, R30, R18 ;  /* 0x0000001e07067224 */ /* 0x004fc400078e0212 */
[----:B------:R-:W-:Y:S02]  /*7f00*/  IMAD R26, R26, R31, R23 ;  /* 0x0000001f1a1a7224 */ /* 0x000fe400078e0217 */
[----:B------:R-:W-:Y:S02]  /*7f10*/  IMAD R11, R6, R20, R11 ;  /* 0x00000014060b7224 */ /* 0x000fe400078e020b */
[----:B------:R-:W-:Y:S02]  /*7f20*/  IMAD.MOV.U32 R7, RZ, RZ, 0x1 ;  /* 0x00000001ff077424 */ /* 0x000fe400078e00ff */
[----:B------:R-:W-:Y:S01]  /*7f30*/  IMAD.MOV.U32 R6, RZ, RZ, R17 ;  /* 0x000000ffff067224 */ /* 0x000fe200078e0011 */
[----:B------:R-:W-:Y:S02]  /*7f40*/  SEL R10, R11, R26, !P3 ;  /* 0x0000001a0b0a7207 */ /* 0x000fe40005800000 */
[----:B------:R-:W-:-:S07]  /*7f50*/  SEL R26, R26, R11, !P3 ;  /* 0x0000000b1a1a7207 */ /* 0x000fce0005800000 */
.L_x_168:
[----:B------:R-:W-:Y:S01]  /*7f60*/  LOP3.LUT P1, RZ, R7, 0xff, RZ, 0xc0, !PT ;  /* 0x000000ff07ff7812 */ /* 0x000fe2000782c0ff */
[----:B------:R-:W-:-:S12]  /*7f70*/  IMAD.MOV.U32 R7, RZ, RZ, R26 ;  /* 0x000000ffff077224 */ /* 0x000fd800078e001a */
[----:B------:R-:W-:Y:S05]  /*7f80*/  @P1 BRA `(.L_x_171) ;  /* 0xffffff9000881947 */ /* 0x000fea000383ffff */
[----:B------:R-:W-:Y:S05]  /*7f90*/  EXIT ;  /* 0x000000000000794d */ /* 0x000fea0003800000 */
.L_x_7:
[----:B0-----:R-:W-:Y:S01]  /*7fa0*/  ULDC.64 UR4, c[0x0][0x650] ;  /* 0x0001940000047ab9 */ /* 0x001fe20000000a00 */
        /* <DEDUP_REMOVED lines=25> */
.L_x_173:
[----:B------:R-:W0:Y:S01]  /*8140*/  LDC.64 R28, c[0x0][0x640] ;  /* 0x00019000ff1c7b82 */ /* 0x000e220000000a00 */
[-CC-:B------:R-:W-:Y:S01]  /*8150*/  SHF.R.U64 R21, R16, R10.reuse, R17.reuse ;  /* 0x0000000a10157219 */ /* 0x180fe20000001211 */
[----:B------:R-:W-:Y:S01]  /*8160*/  IMAD.MOV.U32 R27, RZ, RZ, 0x1 ;  /* 0x00000001ff1b7424 */ /* 0x000fe200078e00ff */
[----:B------:R-:W-:Y:S02]  /*8170*/  SHF.R.U32.HI R5, RZ, R10, R17 ;  /* 0x0000000aff057219 */ /* 0x000fe40000011611 */
[----:B------:R-:W-:-:S03]  /*8180*/  IADD3 R7, P0, RZ, -R21, RZ ;  /* 0x80000015ff077210 */ /* 0x000fc60007f1e0ff */
[----:B------:R-:W1:Y:S02]  /*8190*/  LDC R14, c[0x0][0x618] ;  /* 0x00018600ff0e7b82 */ /* 0x000e640000000800 */
[----:B------:R-:W-:Y:S02]  /*81a0*/  IMAD.X R5, RZ, RZ, ~R5, P0 ;  /* 0x000000ffff057224 */ /* 0x000fe400000e0e05 */
[----:B------:R-:W-:-:S04]  /*81b0*/  IMAD.WIDE.U32 R12, R7, R24, R2 ;  /* 0x00000018070c7225 */ /* 0x000fc800078e0002 */
[----:B------:R-:W2:Y:S01]  /*81c0*/  LDC R16, c[0x0][0x608] ;  /* 0x00018200ff107b82 */ /* 0x000ea20000000800 */
[----:B------:R-:W-:-:S04]  /*81d0*/  IMAD R10, R5, R24, RZ ;  /* 0x00000018050a7224 */ /* 0x000fc800078e02ff */
[----:B------:R-:W-:Y:S02]  /*81e0*/  IMAD R5, R7, R25, R10 ;  /* 0x0000001907057224 */ /* 0x000fe400078e020a */
[----:B------:R-:W-:Y:S01]  /*81f0*/  IMAD.MOV.U32 R7, RZ, RZ, -0x1 ;  /* 0xffffffffff077424 */ /* 0x000fe200078e00ff */
[----:B------:R-:W3:Y:S01]  /*8200*/  LDC R26, c[0x0][0x658] ;  /* 0x00019600ff1a7b82 */ /* 0x000ee20000000800 */
[----:B------:R-:W-:Y:S01]  /*8210*/  IMAD.IADD R5, R13, 0x1, R5 ;  /* 0x000000010d057824 */ /* 0x000fe200078e0205 */
[----:B0-----:R-:W-:-:S04]  /*8220*/  ISETP.NE.U32.AND P0, PT, R28, RZ, PT ;  /* 0x000000ff1c00720c */ /* 0x001fc80003f05070 */
        /* <DEDUP_REMOVED lines=8> */
[-CC-:B---3--:R-:W-:Y:S02]  /*82b0*/  SHF.R.U64 R24, R22, R26.reuse, R5.reuse ;  /* 0x0000001a16187219 */ /* 0x188fe40000001205 */
[-C--:B------:R-:W-:Y:S02]  /*82c0*/  SHF.L.U32 R7, R7, R26.reuse, RZ ;  /* 0x0000001a07077219 */ /* 0x080fe400000006ff */
[----:B------:R-:W-:Y:S01]  /*82d0*/  SHF.R.U32.HI R13, RZ, R26, R5 ;  /* 0x0000001aff0d7219 */ /* 0x000fe20000011605 */
[----:B------:R-:W-:Y:S01]  /*82e0*/  IMAD.MOV.U32 R12, RZ, RZ, R24 ;  /* 0x000000ffff0c7224 */ /* 0x000fe200078e0018 */
[----:B------:R-:W-:Y:S01]  /*82f0*/  LOP3.LUT R31, RZ, R7, RZ, 0x33, !PT ;  /* 0x00000007ff1f7212 */ /* 0x000fe200078e33ff */
[----:B------:R-:W3:Y:S01]  /*8300*/  LDC R30, c[0x0][0x610] ;  /* 0x00018400ff1e7b82 */ /* 0x000ee20000000800 */
[----:B------:R-:W-:Y:S05]  /*8310*/  @!P0 BRA `(.L_x_174) ;  /* 0x0000000000288947 */ /* 0x000fea0003800000 */
        /* <DEDUP_REMOVED lines=10> */
.L_x_174:
[----:B-1----:R-:W-:Y:S01]  /*83c0*/  SHF.R.U64 R10, R12, R10, R13 ;  /* 0x0000000a0c0a7219 */ /* 0x002fe2000000120d */
[----:B0-----:R-:W-:Y:S01]  /*83d0*/  VIADD R9, R23, 0xffffffff ;  /* 0xffffffff17097836 */ /* 0x001fe20000000000 */
[----:B------:R-:W-:Y:S01]  /*83e0*/  SHF.L.U32 R27, R27, R26, RZ ;  /* 0x0000001a1b1b7219 */ /* 0x000fe200000006ff */
[----:B------:R-:W-:Y:S01]  /*83f0*/  @P3 IMAD R11, R19, R20, R8 ;  /* 0x00000014130b3224 */ /* 0x000fe200078e0208 */
[----:B------:R-:W-:Y:S01]  /*8400*/  LOP3.LUT R5, R22, R31, RZ, 0xc0, !PT ;  /* 0x0000001f16057212 */ /* 0x000fe200078ec0ff */
[----:B------:R-:W-:Y:S01]  /*8410*/  IMAD.MOV R7, RZ, RZ, -R10 ;  /* 0x000000ffff077224 */ /* 0x000fe200078e0a0a */
[----:B------:R-:W-:Y:S01]  /*8420*/  LOP3.LUT R18, R18, R9, RZ, 0xc0, !PT ;  /* 0x0000000912127212 */ /* 0x000fe200078ec0ff */
[----:B------:R-:W-:Y:S02]  /*8430*/  IMAD.MOV.U32 R16, RZ, RZ, R21 ;  /* 0x000000ffff107224 */ /* 0x000fe400078e0015 */
[----:B------:R-:W-:Y:S02]  /*8440*/  IMAD R10, R27, R10, R5 ;  /* 0x0000000a1b0a7224 */ /* 0x000fe400078e0205 */
[----:B--2---:R-:W-:-:S02]  /*8450*/  IMAD R5, R7, R25, R24 ;  /* 0x0000001907057224 */ /* 0x004fc400078e0218 */
[----:B------:R-:W-:Y:S02]  /*8460*/  IMAD.MOV.U32 R7, RZ, RZ, 0x1 ;  /* 0x00000001ff077424 */ /* 0x000fe400078e00ff */
[----:B---3--:R-:W-:Y:S02]  /*8470*/  IMAD R11, R10, R30, R11 ;  /* 0x0000001e0a0b7224 */ /* 0x008fe400078e020b */
[----:B------:R-:W-:Y:S01]  /*8480*/  IMAD R18, R5, R23, R18 ;  /* 0x0000001705127224 */ /* 0x000fe200078e0212 */
[----:B------:R-:W-:-:S04]  /*8490*/  PRMT R5, R7, 0x7610, R5 ;  /* 0x0000761007057816 */ /* 0x000fc80000000005 */
[----:B------:R-:W-:Y:S02]  /*84a0*/  SEL R7, R18, R11, !P3 ;  /* 0x0000000b12077207 */ /* 0x000fe40005800000 */
[----:B------:R-:W-:-:S07]  /*84b0*/  SEL R18, R11, R18, !P3 ;  /* 0x000000120b127207 */ /* 0x000fce0005800000 */
.L_x_172:
[----:B------:R-:W-:-:S08]  /*84c0*/  NOP ;  /* 0x0000000000007918 */ /* 0x000fd00000000000 */
[----:B------:R-:W0:-:S00]  /*84d0*/  USETMAXREG.DEALLOC.CTAPOOL 0x28 ;  /* 0x00000028000079c8 */ /* 0x000e0000080e0500 */
[----:B0-----:R-:W-:-:S13]  /*84e0*/  ISETP.NE.AND P0, PT, R6, RZ, PT ;  /* 0x000000ff0600720c */ /* 0x001fda0003f05270 */
[----:B------:R-:W-:Y:S05]  /*84f0*/  @P0 EXIT ;  /* 0x000000000000094d */ /* 0x000fea0003800000 */
[----:B------:R-:W-:Y:S01]  /*8500*/  LOP3.LUT P0, RZ, R5, 0xff, RZ, 0xc0, !PT ;  /* 0x000000ff05ff7812 */ /* 0x000fe2000780c0ff */
[----:B------:R-:W-:Y:S02]  /*8510*/  IMAD.MOV.U32 R5, RZ, RZ, 0x1 ;  /* 0x00000001ff057424 */ /* 0x000fe400078e00ff */
[----:B------:R-:W-:-:S10]  /*8520*/  IMAD.MOV.U32 R17, RZ, RZ, RZ ;  /* 0x000000ffff117224 */ /* 0x000fd400078e00ff */
[----:B------:R-:W-:Y:S05]  /*8530*/  @!P0 BRA `(.L_x_175) ;  /* 0x0000000c00388947 */ /* 0x000fea0003800000 */
[----:B------:R-:W0:Y:S01]  /*8540*/  LDC R5, c[0x0][0x28c] ;  /* 0x0000a300ff057b82 */ /* 0x000e220000000800 */
[----:B------:R-:W-:Y:S01]  /*8550*/  ULDC UR5, c[0x0][0x658] ;  /* 0x0001960000057ab9 */ /* 0x000fe20000000800 */
[----:B------:R-:W-:Y:S01]  /*8560*/  UMOV UR7, 0xffffffff ;  /* 0xffffffff00077882 */ /* 0x000fe20000000000 */
[----:B------:R-:W-:Y:S01]  /*8570*/  ULDC UR6, c[0x0][0xc] ;  /* 0x0000030000067ab9 */ /* 0x000fe20000000800 */
[----:B------:R-:W-:Y:S01]  /*8580*/  USHF.L.U32 UR8, UR7, UR5, URZ ;  /* 0x0000000507087299 */ /* 0x000fe2000800063f */
[----:B------:R-:W-:Y:S01]  /*8590*/  BSSY B0, `(.L_x_175) ;  /* 0x00000c8000007945 */ /* 0x000fe20003800000 */
[----:B------:R-:W-:Y:S01]  /*85a0*/  UMOV UR9, 0x1 ;  /* 0x0000000100097882 */ /* 0x000fe20000000000 */
[----:B------:R-:W-:Y:S01]  /*85b0*/  ULDC UR7, c[0x0][0x10] ;  /* 0x0000040000077ab9 */ /* 0x000fe20000000800 */
[----:B------:R-:W1:Y:S01]  /*85c0*/  S2UR UR10, SR_CgaCtaId ;  /* 0x00000000000a79c3 */ /* 0x000e620000008800 */
[----:B------:R-:W-:Y:S01]  /*85d0*/  UIMAD.WIDE.U32 UR6, UR6, UR7, URZ ;  /* 0x00000007060672a5 */ /* 0x000fe2000f8e003f */
[----:B------:R-:W-:Y:S01]  /*85e0*/  IMAD.MOV.U32 R14, RZ, RZ, 0x1 ;  /* 0x00000001ff0e7424 */ /* 0x000fe200078e00ff */
[----:B------:R-:W-:Y:S01]  /*85f0*/  USHF.L.U32 UR18, UR9, UR5, URZ ;  /* 0x0000000509127299 */ /* 0x000fe2000800063f */
[----:B------:R-:W-:Y:S01]  /*8600*/  LOP3.LUT R15, R4, 0x2, RZ, 0xfc, !PT ;  /* 0x00000002040f7812 */ /* 0x000fe200078efcff */
[----:B------:R-:W-:Y:S01]  /*8610*/  IMAD.MOV.U32 R17, RZ, RZ, RZ ;  /* 0x000000ffff117224 */ /* 0x000fe200078e00ff */
[----:B------:R-:W-:Y:S01]  /*8620*/  ULDC UR5, c[0x0][0x14] ;  /* 0x0000050000057ab9 */ /* 0x000fe20000000800 */
[----:B------:R-:W-:Y:S01]  /*8630*/  ULDC UR4, c[0x0][0x600] ;  /* 0x0001800000047ab9 */ /* 0x000fe20000000800 */
[----:B------:R-:W-:-:S02]  /*8640*/  UIMAD.WIDE.U32 UR20, UR6, UR5, URZ ;  /* 0x00000005061472a5 */ /* 0x000fc4000f8e003f */
[----:B------:R-:W-:Y:S02]  /*8650*/  UIMAD UR13, UR7, UR5, URZ ;  /* 0x00000005070d72a4 */ /* 0x000fe4000f8e023f */
[----:B------:R-:W-:Y:S02]  /*8660*/  UIADD3 UR4, UR4, -0x1, URZ ;  /* 0xffffffff04047890 */ /* 0x000fe4000fffe03f */
[----:B------:R-:W-:Y:S01]  /*8670*/  ULOP3.LUT UR17, URZ, UR8, URZ, 0x33, !UPT ;  /* 0x000000083f117292 */ /* 0x000fe2000f8e333f */
[----:B0-----:R-:W-:Y:S01]  /*8680*/  VIADD R5, R5, 0x7f ;  /* 0x0000007f05057836 */ /* 0x001fe20000000000 */
[----:B------:R-:W-:Y:S01]  /*8690*/  UIADD3 UR13, UR21, UR13, URZ ;  /* 0x0000000d150d7290 */ /* 0x000fe2000fffe03f */
[----:B------:R-:W-:-:S03]  /*86a0*/  ULDC.64 UR22, c[0x0][0x198] ;  /* 0x0000660000167ab9 */ /* 0x000fc60000000a00 */
[----:B------:R-:W-:Y:S01]  /*86b0*/  SHF.R.S32.HI R6, RZ, 0x1f, R5 ;  /* 0x0000001fff067819 */ /* 0x000fe20000011405 */
[----:B-1----:R-:W-:-:S03]  /*86c0*/  IMAD.U32 R11, RZ, RZ, UR10 ;  /* 0x0000000aff0b7e24 */ /* 0x002fc6000f8e00ff */
[----:B------:R-:W-:Y:S01]  /*86d0*/  LEA.HI R6, R6, R5, RZ, 0x7 ;  /* 0x0000000506067211 */ /* 0x000fe200078f38ff */
[----:B------:R-:W-:-:S03]  /*86e0*/  IMAD.MOV.U32 R5, RZ, RZ, 0x1 ;  /* 0x00000001ff057424 */ /* 0x000fc600078e00ff */
[----:B------:R-:W-:-:S05]  /*86f0*/  SHF.R.S32.HI R10, RZ, 0x7, R6 ;  /* 0x00000007ff0a7819 */ /* 0x000fca0000011406 */
[----:B------:R-:W-:-:S07]  /*8700*/  VIADD R12, R10, 0x1 ;  /* 0x000000010a0c7836 */ /* 0x000fce0000000000 */
.L_x_186:
[----:B------:R-:W-:-:S03]  /*8710*/  UMOV UR5, 0xffffffff ;  /* 0xffffffff00057882 */ /* 0x000fc60000000000 */
[----:B0-----:R-:W-:Y:S05]  /*8720*/  BRA.DIV UR5, `(.L_x_176) ;  /* 0x0000001205187947 */ /* 0x001fea000b800000 */
[----:B------:R-:W-:-:S13]  /*8730*/  ELECT P0, URZ, PT ;  /* 0x00000000003f782f */ /* 0x000fda0003800000 */
.L_x_200:
[----:B------:R-:W0:Y:S01]  /*8740*/  LDC R6, c[0x0][0x28c] ;  /* 0x0000a300ff067b82 */ /* 0x000e220000000800 */
[----:B------:R-:W-:Y:S01]  /*8750*/  BSSY B1, `(.L_x_177) ;  /* 0x0000039000017945 */ /* 0x000fe20003800000 */
[----:B0-----:R-:W-:-:S13]  /*8760*/  ISETP.LT.OR P0, PT, R6, 0x1, !P0 ;  /* 0x000000010600780c */ /* 0x001fda0004701670 */
[----:B------:R-:W-:Y:S05]  /*8770*/  @P0 BRA `(.L_x_178) ;  /* 0x0000000000d80947 */ /* 0x000fea0003800000 */
[----:B------:R-:W-:Y:S02]  /*8780*/  IMAD R18, R18, 0x8, R11 ;  /* 0x0000000812127824 */ /* 0x000fe400078e020b */
[----:B------:R-:W-:Y:S02]  /*8790*/  IMAD.SHL.U32 R19, R7, 0x80, RZ ;  /* 0x0000008007137824 */ /* 0x000fe400078e00ff */
[----:B------:R-:W-:Y:S02]  /*87a0*/  IMAD.MOV.U32 R23, RZ, RZ, RZ ;  /* 0x000000ffff177224 */ /* 0x000fe400078e00ff */
[----:B------:R-:W-:Y:S02]  /*87b0*/  IMAD.MOV.U32 R6, RZ, RZ, R12 ;  /* 0x000000ffff067224 */ /* 0x000fe400078e000c */
[----:B------:R-:W-:Y:S02]  /*87c0*/  IMAD.MOV.U32 R7, RZ, RZ, R5 ;  /* 0x000000ffff077224 */ /* 0x000fe400078e0005 */
[----:B------:R-:W-:-:S02]  /*87d0*/  IMAD.MOV.U32 R8, RZ, RZ, R17 ;  /* 0x000000ffff087224 */ /* 0x000fc400078e0011 */
[----:B------:R-:W-:-:S07]  /*87e0*/  IMAD.SHL.U32 R20, R18, 0x10, RZ ;  /* 0x0000001012147824 */ /* 0x000fce00078e00ff */
.L_x_181:
[----:B------:R-:W0:Y:S01]  /*87f0*/  S2UR UR5, SR_CgaCtaId ;  /* 0x00000000000579c3 */ /* 0x000e220000008800 */
[----:B------:R-:W-:Y:S02]  /*8800*/  MOV R18, 0x400 ;  /* 0x0000040000127802 */ /* 0x000fe40000000f00 */
[----:B------:R-:W-:Y:S02]  /*8810*/  SHF.L.U32 R9, R7, 0x1f, RZ ;  /* 0x0000001f07097819 */ /* 0x000fe400000006ff */
[----:B------:R-:W-:-:S13]  /*8820*/  LOP3.LUT P1, RZ, R0, 0x7f, RZ, 0xc0, !PT ;  /* 0x0000007f00ff7812 */ /* 0x000fda000782c0ff */
[----:B------:R-:W1:Y:S01]  /*8830*/  @!P1 LDC R13, c[0x0][0x500] ;  /* 0x00014000ff0d9b82 */ /* 0x000e620000000800 */
[----:B0-----:R-:W-:-:S05]  /*8840*/  IMAD.U32 R11, RZ, RZ, UR5 ;  /* 0x00000005ff0b7e24 */ /* 0x001fca000f8e00ff */
[----:B------:R-:W-:-:S05]  /*8850*/  LEA R21, R11, R18, 0x18 ;  /* 0x000000120b157211 */ /* 0x000fca00078ec0ff */
[----:B------:R-:W-:-:S04]  /*8860*/  IMAD R22, R8, 0x8, R21 ;  /* 0x0000000808167824 */ /* 0x000fc800078e0215 */
[----:B------:R-:W0:Y:S02]  /*8870*/  SYNCS.PHASECHK.TRANS64.TRYWAIT P0, [R22+URZ+0x38], R9 ;  /* 0x00003809160075a7 */ /* 0x000e24000800017f */
[----:B01----:R-:W-:Y:S05]  /*8880*/  @!P0 BRA `(.L_x_179) ;  /* 0x0000000c00e08947 */ /* 0x003fea0003800000 */
.L_x_201:
[----:B0-----:R-:W-:Y:S01]  /*8890*/  PRMT R9, R15, 0x9910, RZ ;  /* 0x000099100f097816 */ /* 0x001fe200000000ff */
[----:B------:R0:W-:Y:S03]  /*88a0*/  @!P1 SYNCS.ARRIVE.TRANS64 RZ, [R22+URZ], R13 ;  /* 0x0000000d16ff99a7 */ /* 0x0001e6000800003f */
[----:B------:R-:W-:-:S13]  /*88b0*/  ISETP.NE.AND P0, PT, R9, 0x2, PT ;  /* 0x000000020900780c */ /* 0x000fda0003f05270 */
[----:B0-----:R-:W-:Y:S05]  /*88c0*/  @P0 BRA `(.L_x_180) ;  /* 0x0000000000040947 */ /* 0x001fea0003800000 */
[----:B------:R-:W-:Y:S01]  /*88d0*/  BPT.TRAP 0x1 ;  /* 0x000000040000795c */ /* 0x000fe20000300000 */
.L_x_180:
[----:B------:R-:W-:Y:S01]  /*88e0*/  IMAD.SHL.U32 R18, R8, 0x4000, RZ ;  /* 0x0000400008127824 */ /* 0x000fe200078e00ff */
[----:B------:R-:W-:Y:S01]  /*88f0*/  R2UR UR8, R21 ;  /* 0x00000000150872ca */ /* 0x000fe200000e0000 */
[----:B------:R-:W-:Y:S01]  /*8900*/  VIADD R6, R6, 0xffffffff ;  /* 0xffffffff06067836 */ /* 0x000fe20000000000 */
[----:B------:R-:W-:Y:S01]  /*8910*/  R2UR UR9, R22 ;  /* 0x00000000160972ca */ /* 0x000fe200000e0000 */
[--C-:B------:R-:W-:Y:S01]  /*8920*/  IMAD R9, R11, 0x800, R18.reuse ;  /* 0x000008000b097824 */ /* 0x100fe200078e0212 */
[----:B------:R-:W-:Y:S01]  /*8930*/  IADD3 R18, R21, 0x1c180, R18 ;  /* 0x0001c18015127810 */ /* 0x000fe20007ffe012 */
[----:B------:R-:W-:Y:S01]  /*8940*/  UIADD3 UR6, UP0, UR22, 0xf0, URZ ;  /* 0x000000f016067890 */ /* 0x000fe2000ff1e03f */
[----:B------:R-:W-:Y:S01]  /*8950*/  R2UR UR11, R20 ;  /* 0x00000000140b72ca */ /* 0x000fe200000e0000 */
[----:B------:R-:W-:Y:S01]  /*8960*/  UIADD3 UR24, UP1, UR22, 0x1f0, URZ ;  /* 0x000001f016187890 */ /* 0x000fe2000ff3e03f */
[----:B------:R-:W-:Y:S01]  /*8970*/  R2UR UR5, R9 ;  /* 0x00000000090572ca */ /* 0x000fe200000e0000 */
[----:B------:R-:W-:Y:S01]  /*8980*/  UIADD3.X UR7, URZ, UR23, URZ, UP0, !UPT ;  /* 0x000000173f077290 */ /* 0x000fe200087fe43f */
[----:B------:R-:W-:Y:S01]  /*8990*/  R2UR UR10, R23 ;  /* 0x00000000170a72ca */ /* 0x000fe200000e0000 */
[----:B------:R-:W-:Y:S01]  /*89a0*/  VIADD R8, R8, 0x1 ;  /* 0x0000000108087836 */ /* 0x000fe20000000000 */
[----:B------:R-:W-:Y:S01]  /*89b0*/  R2UR UR12, R16 ;  /* 0x00000000100c72ca */ /* 0x000fe200000e0000 */
[----:B------:R-:W-:Y:S01]  /*89c0*/  UIADD3.X UR25, URZ, UR23, URZ, UP1, !UPT ;  /* 0x000000173f197290 */ /* 0x000fe20008ffe43f */
[----:B------:R-:W-:Y:S01]  /*89d0*/  R2UR UR16, R18 ;  /* 0x00000000121072ca */ /* 0x000fe200000e0000 */
[----:B------:R-:W-:Y:S01]  /*89e0*/  UMOV UR14, 0x0 ;  /* 0x00000000000e7882 */ /* 0x000fe20000000000 */
[----:B------:R-:W-:Y:S01]  /*89f0*/  R2UR UR19, R19 ;  /* 0x00000000131372ca */ /* 0x000fe200000e0000 */
[----:B------:R-:W-:Y:S01]  /*8a00*/  UMOV UR15, 0x10000000 ;  /* 0x10000000000f7882 */ /* 0x000fe20000000000 */
[----:B------:R-:W-:Y:S01]  /*8a10*/  ISETP.GT.AND P1, PT, R6, 0x1, PT ;  /* 0x000000010600780c */ /* 0x000fe20003f24270 */
[----:B------:R-:W-:Y:S01]  /*8a20*/  VIADD R23, R23, 0x80 ;  /* 0x0000008017177836 */ /* 0x000fe20000000000 */
[----:B------:R-:W-:Y:S01]  /*8a30*/  ISETP.NE.AND P0, PT, R8, 0x7, PT ;  /* 0x000000070800780c */ /* 0x000fe20003f05270 */
[----:B------:R-:W-:-:S03]  /*8a40*/  UIADD3 UR8, UR8, 0x180, UR5 ;  /* 0x0000018008087890 */ /* 0x000fc6000fffe005 */
[----:B------:R-:W-:Y:S01]  /*8a50*/  UMOV UR5, 0xff0000 ;  /* 0x00ff000000057882 */ /* 0x000fe20000000000 */
[----:B------:R-:W-:Y:S02]  /*8a60*/  SEL R18, RZ, 0x1, P0 ;  /* 0x00000001ff127807 */ /* 0x000fe40000000000 */
[----:B------:R-:W-:Y:S02]  /*8a70*/  SEL R8, R8, RZ, P0 ;  /* 0x000000ff08087207 */ /* 0x000fe40000000000 */
[----:B------:R-:W-:Y:S01]  /*8a80*/  LOP3.LUT R7, R7, R18, RZ, 0x3c, !PT ;  /* 0x0000001207077212 */ /* 0x000fe200078e3cff */
[----:B------:R0:W-:Y:S02]  /*8a90*/  UTMALDG.3D.MULTICAST [UR8], [UR6], UR5, desc[UR14] ;  /* 0x00000e08060073b4 */ /* 0x0001e40008011805 */
[----:B0-----:R-:W-:Y:S01]  /*8aa0*/  UMOV UR8, UR16 ;  /* 0x0000001000087c82 */ /* 0x001fe20008000000 */
[----:B------:R-:W-:Y:S02]  /*8ab0*/  UMOV UR11, UR19 ;  /* 0x00000013000b7c82 */ /* 0x000fe40008000000 */
[----:B------:R0:W-:Y:S02]  /*8ac0*/  UTMALDG.3D [UR8], [UR24], desc[UR14] ;  /* 0x00000e08180075b4 */ /* 0x0001e40008011000 */
[----:B0-----:R-:W-:Y:S05]  /*8ad0*/  @P1 BRA `(.L_x_181) ;  /* 0xfffffffc00441947 */ /* 0x001fea000383ffff */
.L_x_178:
[----:B------:R-:W-:Y:S05]  /*8ae0*/  BSYNC B1 ;  /* 0x0000000000017941 */ /* 0x000fea0003800000 */
.L_x_177:
[----:B------:R-:W-:Y:S01]  /*8af0*/  LOP3.LUT P1, RZ, R14, 0xff, RZ, 0xc0, !PT ;  /* 0x000000ff0eff7812 */ /* 0x000fe2000782c0ff */
[C---:B------:R-:W-:Y:S01]  /*8b00*/  IMAD.IADD R17, R10.reuse, 0x1, R17 ;  /* 0x000000010a117824 */ /* 0x040fe200078e0211 */
[----:B------:R-:W-:Y:S01]  /*8b10*/  ULDC.64 UR6, c[0x0][0x650] ;  /* 0x0001940000067ab9 */ /* 0x000fe20000000a00 */
[C---:B------:R-:W-:Y:S01]  /*8b20*/  ISETP.GE.U32.AND P2, PT, R10.reuse, 0x7, PT ;  /* 0x000000070a00780c */ /* 0x040fe20003f46070 */
[----:B------:R-:W-:Y:S01]  /*8b30*/  BSSY B1, `(.L_x_182) ;  /* 0x000006b000017945 */ /* 0x000fe20003800000 */
[C---:B------:R-:W-:Y:S01]  /*8b40*/  IMAD.WIDE.U32 R6, R17.reuse, 0x24924925, RZ ;  /* 0x2492492511067825 */ /* 0x040fe200078e00ff */
[C---:B------:R-:W-:Y:S02]  /*8b50*/  ISETP.GT.U32.AND P0, PT, R17.reuse, 0x6, PT ;  /* 0x000000061100780c */ /* 0x040fe40003f04070 */
[----:B------:R-:W-:Y:S01]  /*8b60*/  PRMT R14, RZ, 0x7610, R14 ;  /* 0x00007610ff0e7816 */ /* 0x000fe2000000000e */
[----:B------:R-:W-:Y:S01]  /*8b70*/  IMAD.IADD R9, R17, 0x1, -R7 ;  /* 0x0000000111097824 */ /* 0x000fe200078e0a07 */
[----:B------:R-:W-:Y:S01]  /*8b80*/  ISETP.LT.U32.AND P0, PT, R10, 0x7, P0 ;  /* 0x000000070a00780c */ /* 0x000fe20000701070 */
[----:B------:R-:W-:-:S02]  /*8b90*/  IMAD.MOV.U32 R18, RZ, RZ, -0x1 ;  /* 0xffffffffff127424 */ /* 0x000fc400078e00ff */
[----:B------:R-:W0:Y:S01]  /*8ba0*/  @P1 S2R R11, SR_CgaCtaId ;  /* 0x00000000000b1919 */ /* 0x000e220000008800 */
[----:B------:R-:W-:Y:S01]  /*8bb0*/  SEL R6, RZ, 0x1, !P0 ;  /* 0x00000001ff067807 */ /* 0x000fe20004000000 */
[----:B------:R-:W-:Y:S01]  /*8bc0*/  IMAD.MOV.U32 R16, RZ, RZ, -0x1 ;  /* 0xffffffffff107424 */ /* 0x000fe200078e00ff */
[----:B------:R-:W-:Y:S02]  /*8bd0*/  IADD3 R2, P0, R2, UR20, RZ ;  /* 0x0000001402027c10 */ /* 0x000fe4000ff1e0ff */
[----:B------:R-:W-:Y:S02]  /*8be0*/  @P1 MOV R8, 0x400 ;  /* 0x0000040000081802 */ /* 0x000fe40000000f00 */
[----:B------:R-:W-:Y:S02]  /*8bf0*/  IADD3.X R3, R3, UR13, RZ, P0, !PT ;  /* 0x0000000d03037c10 */ /* 0x000fe400087fe4ff */
[----:B------:R-:W-:Y:S02]  /*8c00*/  ISETP.GE.U32.AND P0, PT, R2, UR6, PT ;  /* 0x0000000602007c0c */ /* 0x000fe4000bf06070 */
[----:B------:R-:W-:Y:S01]  /*8c10*/  LEA.HI R9, R9, R7, RZ, 0x1f ;  /* 0x0000000709097211 */ /* 0x000fe200078ff8ff */
[----:B------:R-:W-:Y:S01]  /*8c20*/  IMAD.MOV.U32 R7, RZ, RZ, -0x1 ;  /* 0xffffffffff077424 */ /* 0x000fe200078e00ff */
[----:B------:R-:W-:-:S02]  /*8c30*/  ISETP.GE.U32.AND.EX P0, PT, R3, UR7, PT, P0 ;  /* 0x0000000703007c0c */ /* 0x000fc4000bf06100 */
[----:B------:R-:W-:Y:S02]  /*8c40*/  LOP3.LUT R5, R5, R6, RZ, 0x3c, !PT ;  /* 0x0000000605057212 */ /* 0x000fe400078e3cff */
[----:B------:R-:W-:-:S04]  /*8c50*/  SHF.R.U32.HI R6, RZ, 0x2, R9 ;  /* 0x00000002ff067819 */ /* 0x000fc80000011609 */
[--C-:B------:R-:W-:Y:S01]  /*8c60*/  @P2 LOP3.LUT R5, R5, 0x1, R6.reuse, 0x78, !PT ;  /* 0x0000000105052812 */ /* 0x100fe200078e7806 */
[----:B------:R-:W-:Y:S01]  /*8c70*/  IMAD R17, R6, -0x7, R17 ;  /* 0xfffffff906117824 */ /* 0x000fe200078e0211 */
[----:B------:R-:W-:Y:S02]  /*8c80*/  PRMT R6, RZ, 0x7610, R6 ;  /* 0x00007610ff067816 */ /* 0x000fe40000000006 */
[----:B0-----:R-:W-:-:S04]  /*8c90*/  @P1 LEA R8, R11, R8, 0x18 ;  /* 0x000000080b081211 */ /* 0x001fc800078ec0ff */
[----:B------:R0:W-:Y:S01]  /*8ca0*/  @P1 SYNCS.ARRIVE.TRANS64.A1T0 RZ, [R8+URZ+0x88], RZ ;  /* 0x000088ff08ff19a7 */ /* 0x0001e2000810003f */
[----:B------:R-:W-:Y:S05]  /*8cb0*/  @P0 BRA `(.L_x_183) ;  /* 0x0000000400480947 */ /* 0x000fea0003800000 */
[----:B------:R-:W1:Y:S01]  /*8cc0*/  S2R R18, SR_CTAID.X ;  /* 0x0000000000127919 */ /* 0x000e620000002500 */
[----:B------:R-:W-:Y:S01]  /*8cd0*/  ULDC.64 UR6, c[0x0][0x628] ;  /* 0x00018a0000067ab9 */ /* 0x000fe20000000a00 */
[----:B------:R-:W2:Y:S01]  /*8ce0*/  LDC R19, c[0x0][0x144] ;  /* 0x00005100ff137b82 */ /* 0x000ea20000000800 */
[----:B------:R-:W-:Y:S01]  /*8cf0*/  ISETP.NE.U32.AND P0, PT, RZ, UR6, PT ;  /* 0x00000006ff007c0c */ /* 0x000fe2000bf05070 */
[----:B------:R-:W3:Y:S01]  /*8d00*/  S2R R13, SR_CTAID.Y ;  /* 0x00000000000d7919 */ /* 0x000ee20000002600 */
[----:B------:R-:W-:Y:S01]  /*8d10*/  ULDC UR8, c[0x0][0x630] ;  /* 0x00018c0000087ab9 */ /* 0x000fe20000000800 */
[----:B------:R-:W-:Y:S01]  /*8d20*/  ULDC UR9, c[0x0][0x150] ;  /* 0x0000540000097ab9 */ /* 0x000fe20000000800 */
[----:B------:R-:W-:Y:S01]  /*8d30*/  ISETP.NE.AND.EX P0, PT, RZ, UR7, PT, P0 ;  /* 0x00000007ff007c0c */ /* 0x000fe2000bf05300 */
[----:B------:R-:W-:Y:S02]  /*8d40*/  IMAD.MOV.U32 R6, RZ, RZ, R2 ;  /* 0x000000ffff067224 */ /* 0x000fe400078e0002 */
[----:B------:R-:W-:Y:S01]  /*8d50*/  IMAD.MOV.U32 R7, RZ, RZ, R3 ;  /* 0x000000ffff077224 */ /* 0x000fe200078e0003 */
[----:B-1----:R-:W-:-:S09]  /*8d60*/  I2FP.F32.U32 R20, R18 ;  /* 0x0000001200147245 */ /* 0x002fd20000201000 */
[----:B------:R-:W-:Y:S05]  /*8d70*/  @!P0 BRA `(.L_x_184) ;  /* 0x0000000000288947 */ /* 0x000fea0003800000 */
[----:B------:R-:W-:Y:S02]  /*8d80*/  ULDC UR5, c[0x0][0x634] ;  /* 0x00018d0000057ab9 */ /* 0x000fe40000000800 */
[----:B------:R-:W-:-:S05]  /*8d90*/  IADD3 R7, P0, R2, UR5, RZ ;  /* 0x0000000502077c10 */ /* 0x000fca000ff1e0ff */
[----:B------:R-:W-:-:S04]  /*8da0*/  IMAD.X R21, RZ, RZ, R3, P0 ;  /* 0x000000ffff157224 */ /* 0x000fc800000e0603 */
[----:B0-----:R-:W-:-:S04]  /*8db0*/  IMAD.WIDE.U32 R8, R21, UR6, RZ ;  /* 0x0000000615087c25 */ /* 0x001fc8000f8e00ff */
[----:B------:R-:W-:-:S04]  /*8dc0*/  IMAD.WIDE.U32 R8, P0, R7, UR7, R8 ;  /* 0x0000000707087c25 */ /* 0x000fc8000f800008 */
[----:B------:R-:W-:-:S04]  /*8dd0*/  IMAD.WIDE.U32 R6, R7, UR6, RZ ;  /* 0x0000000607067c25 */ /* 0x000fc8000f8e00ff */
[----:B------:R-:W-:Y:S01]  /*8de0*/  IMAD.MOV.U32 R6, RZ, RZ, R9 ;  /* 0x000000ffff067224 */ /* 0x000fe200078e0009 */
[----:B------:R-:W-:Y:S01]  /*8df0*/  IADD3 RZ, P1, R7, R8, RZ ;  /* 0x0000000807ff7210 */ /* 0x000fe20007f3e0ff */
[----:B------:R-:W-:-:S04]  /*8e00*/  IMAD.X R7, RZ, RZ, RZ, P0 ;  /* 0x000000ffff077224 */ /* 0x000fc800000e06ff */
[----:B------:R-:W-:-:S08]  /*8e10*/  IMAD.WIDE.U32.X R6, R21, UR7, R6, P1 ;  /* 0x0000000715067c25 */ /* 0x000fd000088e0406 */
.L_x_184:
[----:B------:R-:W-:Y:S01]  /*8e20*/  FMUL R20, R20, UR9 ;  /* 0x0000000914147c20 */ /* 0x000fe20008400000 */
[--C-:B------:R-:W-:Y:S01]  /*8e30*/  SHF.R.U64 R16, R6, UR8, R7.reuse ;  /* 0x0000000806107c19 */ /* 0x100fe20008001207 */
[----:B------:R-:W-:Y:S01]  /*8e40*/  ULDC.64 UR6, c[0x0][0x620] ;  /* 0x0001880000067ab9 */ /* 0x000fe20000000a00 */
[----:B------:R-:W-:Y:S01]  /*8e50*/  SHF.R.U32.HI R6, RZ, UR8, R7 ;  /* 0x00000008ff067c19 */ /* 0x000fe20008011607 */
[----:B------:R-:W-:Y:S01]  /*8e60*/  ULDC.64 UR8, c[0x0][0x640] ;  /* 0x0001900000087ab9 */ /* 0x000fe20000000a00 */
[----:B------:R-:W-:Y:S01]  /*8e70*/  IADD3 R7, P0, RZ, -R16, RZ ;  /* 0x80000010ff077210 */ /* 0x000fe20007f1e0ff */
[----:B------:R-:W0:Y:S01]  /*8e80*/  F2I.U32.TRUNC.NTZ R20, R20 ;  /* 0x0000001400147305 */ /* 0x000e22000020f000 */
[----:B------:R-:W1:Y:S01]  /*8e90*/  LDC R22, c[0x0][0x148] ;  /* 0x00005200ff167b82 */ /* 0x000e620000000800 */
[----:B------:R-:W-:Y:S02]  /*8ea0*/  ULDC UR5, c[0x0][0x618] ;  /* 0x0001860000057ab9 */ /* 0x000fe40000000800 */
[----:B------:R-:W-:Y:S01]  /*8eb0*/  IMAD.X R6, RZ, RZ, ~R6, P0 ;  /* 0x000000ffff067224 */ /* 0x000fe200000e0e06 */
[----:B------:R-:W-:-:S03]  /*8ec0*/  ISETP.NE.U32.AND P0, PT, RZ, UR8, PT ;  /* 0x00000008ff007c0c */ /* 0x000fc6000bf05070 */
[----:B------:R-:W-:Y:S01]  /*8ed0*/  IMAD R6, R6, UR6, RZ ;  /* 0x0000000606067c24 */ /* 0x000fe2000f8e02ff */
[----:B------:R-:W-:-:S03]  /*8ee0*/  ISETP.NE.AND.EX P0, PT, RZ, UR9, PT, P0 ;  /* 0x00000009ff007c0c */ /* 0x000fc6000bf05300 */
[C---:B------:R-:W-:Y:S02]  /*8ef0*/  IMAD R9, R7.reuse, UR7, R6 ;  /* 0x0000000707097c24 */ /* 0x040fe4000f8e0206 */
[----:B------:R-:W-:Y:S01]  /*8f00*/  IMAD.WIDE.U32 R6, R7, UR6, R2 ;  /* 0x0000000607067c25 */ /* 0x000fe2000f8e0002 */
[----:B------:R-:W-:-:S03]  /*8f10*/  ULDC UR6, c[0x0][0x154] ;  /* 0x0000550000067ab9 */ /* 0x000fc60000000800 */
[----:B0-----:R-:W-:Y:S02]  /*8f20*/  IMAD.MOV R8, RZ, RZ, -R20 ;  /* 0x000000ffff087224 */ /* 0x001fe400078e0a14 */
[----:B------:R-:W-:Y:S02]  /*8f30*/  IMAD.IADD R7, R7, 0x1, R9 ;  /* 0x0000000107077824 */ /* 0x000fe400078e0209 */
[----:B--2---:R-:W-:Y:S01]  /*8f40*/  IMAD R18, R19, R8, R18 ;  /* 0x0000000813127224 */ /* 0x004fe200078e0212 */
[----:B---3--:R-:W-:Y:S02]  /*8f50*/  I2FP.F32.U32 R8, R13 ;  /* 0x0000000d00087245 */ /* 0x008fe40000201000 */
[--C-:B------:R-:W-:Y:S02]  /*8f60*/  SHF.R.U64 R19, R6, UR5, R7.reuse ;  /* 0x0000000506137c19 */ /* 0x100fe40008001207 */
[----:B------:R-:W-:Y:S01]  /*8f70*/  SHF.R.U32.HI R6, RZ, UR5, R7 ;  /* 0x00000005ff067c19 */ /* 0x000fe20008011607 */
[----:B------:R-:W-:Y:S01]  /*8f80*/  FMUL R8, R8, UR6 ;  /* 0x0000000608087c20 */ /* 0x000fe20008400000 */
[----:B------:R-:W-:-:S02]  /*8f90*/  ULDC UR5, c[0x0][0x608] ;  /* 0x0001820000057ab9 */ /* 0x000fc40000000800 */
[--C-:B------:R-:W-:Y:S01]  /*8fa0*/  SHF.R.U64 R21, R19, UR5, R6.reuse ;  /* 0x0000000513157c19 */ /* 0x100fe20008001206 */
[----:B------:R0:W2:Y:S01]  /*8fb0*/  F2I.U32.TRUNC.NTZ R24, R8 ;  /* 0x0000000800187305 */ /* 0x0000a2000020f000 */
[----:B------:R-:W-:Y:S01]  /*8fc0*/  SHF.R.U32.HI R6, RZ, UR5, R6 ;  /* 0x00000005ff067c19 */ /* 0x000fe20008011606 */
[----:B------:R-:W-:-:S03]  /*8fd0*/  ULDC UR5, c[0x0][0x658] ;  /* 0x0001960000057ab9 */ /* 0x000fc60000000800 */
[--C-:B------:R-:W-:Y:S02]  /*8fe0*/  SHF.R.U64 R20, R21, UR5, R6.reuse ;  /* 0x0000000515147c19 */ /* 0x100fe40008001206 */
[----:B------:R-:W-:-:S03]  /*8ff0*/  SHF.R.U32.HI R23, RZ, UR5, R6 ;  /* 0x00000005ff177c19 */ /* 0x000fc60008011606 */
[----:B------:R-:W-:Y:S02]  /*9000*/  IMAD.MOV.U32 R6, RZ, RZ, R20 ;  /* 0x000000ffff067224 */ /* 0x000fe400078e0014 */
[----:B------:R-:W-:Y:S01]  /*9010*/  IMAD.MOV.U32 R7, RZ, RZ, R23 ;  /* 0x000000ffff077224 */ /* 0x000fe200078e0017 */
[----:B0-----:R-:W-:Y:S06]  /*9020*/  @!P0 BRA `(.L_x_185) ;  /* 0x0000000000288947 */ /* 0x001fec0003800000 */
[----:B------:R-:W-:Y:S02]  /*9030*/  ULDC UR5, c[0x0][0x64c] ;  /* 0x0001930000057ab9 */ /* 0x000fe40000000800 */
[----:B------:R-:W-:-:S05]  /*9040*/  IADD3 R7, P0, R20, UR5, RZ ;  /* 0x0000000514077c10 */ /* 0x000fca000ff1e0ff */
[----:B------:R-:W-:-:S04]  /*9050*/  IMAD.X R23, RZ, RZ, R23, P0 ;  /* 0x000000ffff177224 */ /* 0x000fc800000e0617 */
[----:B------:R-:W-:-:S04]  /*9060*/  IMAD.WIDE.U32 R8, R23, UR8, RZ ;  /* 0x0000000817087c25 */ /* 0x000fc8000f8e00ff */
[----:B------:R-:W-:-:S04]  /*9070*/  IMAD.WIDE.U32 R8, P0, R7, UR9, R8 ;  /* 0x0000000907087c25 */ /* 0x000fc8000f800008 */
[----:B------:R-:W-:-:S04]  /*9080*/  IMAD.WIDE.U32 R6, R7, UR8, RZ ;  /* 0x0000000807067c25 */ /* 0x000fc8000f8e00ff */
[----:B------:R-:W-:Y:S01]  /*9090*/  IMAD.MOV.U32 R6, RZ, RZ, R9 ;  /* 0x000000ffff067224 */ /* 0x000fe200078e0009 */
[----:B------:R-:W-:Y:S01]  /*90a0*/  IADD3 RZ, P1, R7, R8, RZ ;  /* 0x0000000807ff7210 */ /* 0x000fe20007f3e0ff */
[----:B------:R-:W-:-:S04]  /*90b0*/  IMAD.X R7, RZ, RZ, RZ, P0 ;  /* 0x000000ffff077224 */ /* 0x000fc800000e06ff */
[----:B------:R-:W-:-:S08]  /*90c0*/  IMAD.WIDE.U32.X R6, R23, UR9, R6, P1 ;  /* 0x0000000917067c25 */ /* 0x000fd000088e0406 */
.L_x_185:
[----:B------:R-:W-:Y:S01]  /*90d0*/  ULDC UR5, c[0x0][0x648] ;  /* 0x0001920000057ab9 */ /* 0x000fe20000000800 */
[----:B------:R-:W-:Y:S01]  /*90e0*/  LOP3.LUT R21, R21, UR17, RZ, 0xc0, !PT ;  /* 0x0000001115157c12 */ /* 0x000fe2000f8ec0ff */
[----:B--2---:R-:W-:Y:S01]  /*90f0*/  IMAD.MOV R24, RZ, RZ, -R24 ;  /* 0x000000ffff187224 */ /* 0x004fe200078e0a18 */
[----:B------:R-:W-:Y:S01]  /*9100*/  SHF.R.U64 R6, R6, UR5, R7 ;  /* 0x0000000506067c19 */ /* 0x000fe20008001207 */
[----:B------:R-:W-:Y:S01]  /*9110*/  ULDC UR5, c[0x0][0x638] ;  /* 0x00018e0000057ab9 */ /* 0x000fe20000000800 */
[----:B------:R-:W-:Y:S01]  /*9120*/  LOP3.LUT R9, R19, UR4, RZ, 0xc0, !PT ;  /* 0x0000000413097c12 */ /* 0x000fe2000f8ec0ff */
[----:B-1----:R-:W-:Y:S01]  /*9130*/  @P3 IMAD R18, R22, R24, R13 ;  /* 0x0000001816123224 */ /* 0x002fe200078e020d */
[----:B------:R-:W-:Y:S01]  /*9140*/  ULDC UR6, c[0x0][0x610] ;  /* 0x0001840000067ab9 */ /* 0x000fe20000000800 */
[----:B------:R-:W-:Y:S02]  /*9150*/  IMAD.MOV R7, RZ, RZ, -R6 ;  /* 0x000000ffff077224 */ /* 0x000fe400078e0a06 */
[----:B------:R-:W-:-:S02]  /*9160*/  IMAD R21, R6, UR18, R21 ;  /* 0x0000001206157c24 */ /* 0x000fc4000f8e0215 */
[----:B------:R-:W-:Y:S01]  /*9170*/  IMAD R20, R7, UR5, R20 ;  /* 0x0000000507147c24 */ /* 0x000fe2000f8e0214 */
[----:B------:R-:W-:Y:S01]  /*9180*/  ULDC UR5, c[0x0][0x600] ;  /* 0x0001800000057ab9 */ /* 0x000fe20000000800 */
[----:B------:R-:W-:Y:S02]  /*9190*/  IMAD R18, R21, UR6, R18 ;  /* 0x0000000615127c24 */ /* 0x000fe4000f8e0212 */
[----:B------:R-:W-:Y:S02]  /*91a0*/  IMAD R9, R20, UR5, R9 ;  /* 0x0000000514097c24 */ /* 0x000fe4000f8e0209 */
[----:B------:R-:W-:-:S03]  /*91b0*/  IMAD.MOV.U32 R6, RZ, RZ, 0x1 ;  /* 0x00000001ff067424 */ /* 0x000fc600078e00ff */
[----:B------:R-:W-:Y:S02]  /*91c0*/  SEL R7, R9, R18, !P3 ;  /* 0x0000001209077207 */ /* 0x000fe40005800000 */
[----:B------:R-:W-:-:S07]  /*91d0*/  SEL R18, R18, R9, !P3 ;  /* 0x0000000912127207 */ /* 0x000fce0005800000 */
.L_x_183:
[----:B------:R-:W-:Y:S05]  /*91e0*/  BSYNC B1 ;  /* 0x0000000000017941 */ /* 0x000fea0003800000 */
.L_x_182:
[----:B------:R-:W-:-:S13]  /*91f0*/  LOP3.LUT P0, RZ, R6, 0xff, RZ, 0xc0, !PT ;  /* 0x000000ff06ff7812 */ /* 0x000fda000780c0ff */
[----:B------:R-:W-:Y:S05]  /*9200*/  @P0 BRA `(.L_x_186) ;  /* 0xfffffff400400947 */ /* 0x000fea000383ffff */
[----:B------:R-:W-:Y:S05]  /*9210*/  BSYNC B0 ;  /* 0x0000000000007941 */ /* 0x000fea0003800000 */
.L_x_175:
[----:B------:R-:W-:-:S03]  /*9220*/  UMOV UR5, 0xffffffff ;  /* 0xffffffff00057882 */ /* 0x000fc60000000000 */
[----:B------:R-:W-:Y:S05]  /*9230*/  BRA.DIV UR5, `(.L_x_187) ;  /* 0x0000000605887947 */ /* 0x000fea000b800000 */
[----:B------:R-:W-:-:S13]  /*9240*/  ELECT P0, URZ, PT ;  /* 0x00000000003f782f */ /* 0x000fda0003800000 */
.L_x_204:
[----:B------:R-:W-:Y:S04]  /*9250*/  BSSY B0, `(.L_x_188) ;  /* 0x0000046000007945 */ /* 0x000fe80003800000 */
[----:B------:R-:W-:Y:S05]  /*9260*/  @!P0 BRA `(.L_x_189) ;  /* 0x0000000400108947 */ /* 0x000fea0003800000 */
[----:B------:R-:W-:-:S04]  /*9270*/  LOP3.LUT R4, R4, 0x2, RZ, 0xfc, !PT ;  /* 0x0000000204047812 */ /* 0x000fc800078efcff */
[----:B------:R-:W-:-:S13]  /*9280*/  ISETP.NE.AND P0, PT, R4, 0x3, PT ;  /* 0x000000030400780c */ /* 0x000fda0003f05270 */
[----:B------:R-:W-:Y:S05]  /*9290*/  @!P0 BRA `(.L_x_190) ;  /* 0x0000000000048947 */ /* 0x000fea0003800000 */
[----:B------:R-:W-:Y:S01]  /*92a0*/  BPT.TRAP 0x1 ;  /* 0x000000040000795c */ /* 0x000fe20000300000 */
.L_x_190:
[----:B------:R-:W1:Y:S01]  /*92b0*/  S2R R3, SR_CgaCtaId ;  /* 0x0000000000037919 */ /* 0x000e620000008800 */
[----:B------:R-:W-:-:S04]  /*92c0*/  MOV R0, 0x400 ;  /* 0x0000040000007802 */ /* 0x000fc80000000f00 */
[----:B-1----:R-:W-:Y:S02]  /*92d0*/  LEA R0, R3, R0, 0x18 ;  /* 0x0000000003007211 */ /* 0x002fe400078ec0ff */
[----:B------:R-:W-:-:S03]  /*92e0*/  SHF.L.U32 R3, R5, 0x1f, RZ ;  /* 0x0000001f05037819 */ /* 0x000fc600000006ff */
[----:B------:R-:W-:-:S04]  /*92f0*/  VIADD R0, R0, 0x38 ;  /* 0x0000003800007836 */ /* 0x000fc80000000000 */
[C---:B------:R-:W-:Y:S02]  /*9300*/  IMAD R6, R17.reuse, 0x8, R0 ;  /* 0x0000000811067824 */ /* 0x040fe400078e0200 */
[----:B------:R-:W-:Y:S02]  /*9310*/  VIADD R17, R17, 0x1 ;  /* 0x0000000111117836 */ /* 0x000fe40000000000 */
[----:B------:R-:W1:Y:S03]  /*9320*/  SYNCS.PHASECHK.TRANS64.TRYWAIT P0, [R6+URZ], R3 ;  /* 0x00000003060075a7 */ /* 0x000e66000800017f */
[----:B------:R-:W-:-:S04]  /*9330*/  ISETP.NE.AND P1, PT, R17, 0x7, PT ;  /* 0x000000071100780c */ /* 0x000fc80003f25270 */
[----:B------:R-:W-:Y:S02]  /*9340*/  SEL R2, RZ, 0x1, P1 ;  /* 0x00000001ff027807 */ /* 0x000fe40000800000 */
[----:B------:R-:W-:Y:S02]  /*9350*/  SEL R17, R17, RZ, P1 ;  /* 0x000000ff11117207 */ /* 0x000fe40000800000 */
[----:B0-----:R-:W-:-:S03]  /*9360*/  LOP3.LUT R8, R5, R2, RZ, 0x3c, !PT ;  /* 0x0000000205087212 */ /* 0x001fc600078e3cff */
[----:B------:R-:W-:Y:S01]  /*9370*/  IMAD R7, R17, 0x8, R0 ;  /* 0x0000000811077824 */ /* 0x000fe200078e0200 */
[----:B------:R-:W-:Y:S01]  /*9380*/  SHF.L.U32 R4, R8, 0x1f, RZ ;  /* 0x0000001f08047819 */ /* 0x000fe200000006ff */
[----:B-1----:R-:W-:Y:S06]  /*9390*/  @!P0 BRA `(.L_x_191) ;  /* 0x0000000400508947 */ /* 0x002fec0003800000 */
.L_x_205:
[----:B------:R-:W1:Y:S01]  /*93a0*/  SYNCS.PHASECHK.TRANS64.TRYWAIT P0, [R7+URZ], R4 ;  /* 0x00000004070075a7 */ /* 0x000e62000800017f */
[----:B------:R-:W-:-:S05]  /*93b0*/  VIADD R2, R17, 0x1 ;  /* 0x0000000111027836 */ /* 0x000fca0000000000 */
[----:B------:R-:W-:-:S04]  /*93c0*/  ISETP.NE.AND P1, PT, R2, 0x7, PT ;  /* 0x000000070200780c */ /* 0x000fc80003f25270 */
[----:B0-----:R-:W-:Y:S02]  /*93d0*/  SEL R3, RZ, 0x1, P1 ;  /* 0x00000001ff037807 */ /* 0x001fe40000800000 */
[----:B------:R-:W-:Y:S02]  /*93e0*/  SEL R9, R2, RZ, P1 ;  /* 0x000000ff02097207 */ /* 0x000fe40000800000 */
[----:B------:R-:W-:-:S03]  /*93f0*/  LOP3.LUT R8, R8, R3, RZ, 0x3c, !PT ;  /* 0x0000000308087212 */ /* 0x000fc600078e3cff */
[----:B------:R-:W-:Y:S01]  /*9400*/  IMAD R6, R9, 0x8, R0 ;  /* 0x0000000809067824 */ /* 0x000fe200078e0200 */
[----:B------:R-:W-:Y:S01]  /*9410*/  SHF.L.U32 R5, R8, 0x1f, RZ ;  /* 0x0000001f08057819 */ /* 0x000fe200000006ff */
[----:B-1----:R-:W-:Y:S06]  /*9420*/  @!P0 BRA `(.L_x_192) ;  /* 0x0000000400408947 */ /* 0x002fec0003800000 */
.L_x_206:
[----:B------:R-:W1:Y:S01]  /*9430*/  SYNCS.PHASECHK.TRANS64.TRYWAIT P0, [R6+URZ], R5 ;  /* 0x00000005060075a7 */ /* 0x000e62000800017f */
[----:B------:R-:W-:-:S05]  /*9440*/  VIADD R2, R9, 0x1 ;  /* 0x0000000109027836 */ /* 0x000fca0000000000 */
[----:B------:R-:W-:-:S04]  /*9450*/  ISETP.NE.AND P1, PT, R2, 0x7, PT ;  /* 0x000000070200780c */ /* 0x000fc80003f25270 */
[----:B------:R-:W-:Y:S02]  /*9460*/  SEL R3, RZ, 0x1, P1 ;  /* 0x00000001ff037807 */ /* 0x000fe40000800000 */
[----:B0-----:R-:W-:Y:S02]  /*9470*/  SEL R7, R2, RZ, P1 ;  /* 0x000000ff02077207 */ /* 0x001fe40000800000 */
[----:B------:R-:W-:-:S03]  /*9480*/  LOP3.LUT R8, R8, R3, RZ, 0x3c, !PT ;  /* 0x0000000308087212 */ /* 0x000fc600078e3cff */
[----:B------:R-:W-:Y:S01]  /*9490*/  IMAD R9, R7, 0x8, R0 ;  /* 0x0000000807097824 */ /* 0x000fe200078e0200 */
[----:B------:R-:W-:Y:S01]  /*94a0*/  SHF.L.U32 R4, R8, 0x1f, RZ ;  /* 0x0000001f08047819 */ /* 0x000fe200000006ff */
[----:B-1----:R-:W-:Y:S06]  /*94b0*/  @!P0 BRA `(.L_x_193) ;  /* 0x0000000400308947 */ /* 0x002fec0003800000 */
.L_x_207:
[----:B------:R-:W1:Y:S01]  /*94c0*/  SYNCS.PHASECHK.TRANS64.TRYWAIT P0, [R9+URZ], R4 ;  /* 0x00000004090075a7 */ /* 0x000e62000800017f */
[----:B------:R-:W-:-:S05]  /*94d0*/  VIADD R2, R7, 0x1 ;  /* 0x0000000107027836 */ /* 0x000fca0000000000 */
[----:B------:R-:W-:-:S04]  /*94e0*/  ISETP.NE.AND P1, PT, R2, 0x7, PT ;  /* 0x000000070200780c */ /* 0x000fc80003f25270 */
[----:B------:R-:W-:Y:S02]  /*94f0*/  SEL R3, RZ, 0x1, P1 ;  /* 0x00000001ff037807 */ /* 0x000fe40000800000 */
[----:B------:R-:W-:Y:S02]  /*9500*/  SEL R7, R2, RZ, P1 ;  /* 0x000000ff02077207 */ /* 0x000fe40000800000 */
[----:B------:R-:W-:-:S03]  /*9510*/  LOP3.LUT R8, R8, R3, RZ, 0x3c, !PT ;  /* 0x0000000308087212 */ /* 0x000fc600078e3cff */
[----:B------:R-:W-:Y:S01]  /*9520*/  IMAD R10, R7, 0x8, R0 ;  /* 0x00000008070a7824 */ /* 0x000fe200078e0200 */
[----:B0-----:R-:W-:Y:S01]  /*9530*/  SHF.L.U32 R5, R8, 0x1f, RZ ;  /* 0x0000001f08057819 */ /* 0x001fe200000006ff */
[----:B-1----:R-:W-:Y:S06]  /*9540*/  @!P0 BRA `(.L_x_194) ;  /* 0x0000000400208947 */ /* 0x002fec0003800000 */
.L_x_208:
[----:B------:R-:W1:Y:S01]  /*9550*/  SYNCS.PHASECHK.TRANS64.TRYWAIT P0, [R10+URZ], R5 ;  /* 0x000000050a0075a7 */ /* 0x000e62000800017f */
[----:B------:R-:W-:-:S05]  /*9560*/  VIADD R2, R7, 0x1 ;  /* 0x0000000107027836 */ /* 0x000fca0000000000 */
[----:B------:R-:W-:-:S04]  /*9570*/  ISETP.NE.AND P1, PT, R2, 0x7, PT ;  /* 0x000000070200780c */ /* 0x000fc80003f25270 */
[----:B------:R-:W-:Y:S02]  /*9580*/  SEL R3, RZ, 0x1, P1 ;  /* 0x00000001ff037807 */ /* 0x000fe40000800000 */
[----:B------:R-:W-:Y:S02]  /*9590*/  SEL R7, R2, RZ, P1 ;  /* 0x000000ff02077207 */ /* 0x000fe40000800000 */
[----:B0-----:R-:W-:-:S03]  /*95a0*/  LOP3.LUT R9, R8, R3, RZ, 0x3c, !PT ;  /* 0x0000000308097212 */ /* 0x001fc600078e3cff */
[----:B------:R-:W-:Y:S01]  /*95b0*/  IMAD R11, R7, 0x8, R0 ;  /* 0x00000008070b7824 */ /* 0x000fe200078e0200 */
[----:B------:R-:W-:Y:S01]  /*95c0*/  SHF.L.U32 R6, R9, 0x1f, RZ ;  /* 0x0000001f09067819 */ /* 0x000fe200000006ff */
[----:B-1----:R-:W-:Y:S06]  /*95d0*/  @!P0 BRA `(.L_x_195) ;  /* 0x0000000400108947 */ /* 0x002fec0003800000 */
.L_x_209:
[----:B------:R-:W1:Y:S01]  /*95e0*/  SYNCS.PHASECHK.TRANS64.TRYWAIT P0, [R11+URZ], R6 ;  /* 0x000000060b0075a7 */ /* 0x000e62000800017f */
[----:B------:R-:W-:-:S05]  /*95f0*/  VIADD R2, R7, 0x1 ;  /* 0x0000000107027836 */ /* 0x000fca0000000000 */
[----:B------:R-:W-:-:S04]  /*9600*/  ISETP.NE.AND P1, PT, R2, 0x7, PT ;  /* 0x000000070200780c */ /* 0x000fc80003f25270 */
[----:B------:R-:W-:Y:S02]  /*9610*/  SEL R4, RZ, 0x1, P1 ;  /* 0x00000001ff047807 */ /* 0x000fe40000800000 */
[----:B------:R-:W-:Y:S02]  /*9620*/  SEL R3, R2, RZ, P1 ;  /* 0x000000ff02037207 */ /* 0x000fe40000800000 */
[----:B------:R-:W-:Y:S01]  /*9630*/  LOP3.LUT R4, R9, R4, RZ, 0x3c, !PT ;  /* 0x0000000409047212 */ /* 0x000fe200078e3cff */
[----:B-1----:R-:W-:Y:S06]  /*9640*/  @!P0 BRA `(.L_x_196) ;  /* 0x0000000400088947 */ /* 0x002fec0003800000 */
.L_x_210:
[----:B------:R-:W-:Y:S01]  /*9650*/  IMAD R3, R3, 0x8, R0 ;  /* 0x0000000803037824 */ /* 0x000fe200078e0200 */
[----:B------:R-:W-:-:S07]  /*9660*/  SHF.L.U32 R0, R4, 0x1f, RZ ;  /* 0x0000001f04007819 */ /* 0x000fce00000006ff */
.L_x_197:
[----:B--2---:R2:W3:Y:S02]  /*9670*/  SYNCS.PHASECHK.TRANS64.TRYWAIT P0, [R3+URZ], R0 ;  /* 0x00000000030075a7 */ /* 0x0044e4000800017f */
[----:B---3--:R-:W-:Y:S05]  /*9680*/  @!P0 NANOSLEEP.SYNCS 0x989680 ;  /* 0x009896800000895d */ /* 0x008fea0003900000 */
[----:B------:R-:W3:Y:S02]  /*9690*/  @!P0 SYNCS.PHASECHK.TRANS64 P0, [R3+URZ], R0 ;  /* 0x00000000030085a7 */ /* 0x000ee4000800007f */
[----:B---3--:R-:W-:Y:S05]  /*96a0*/  @!P0 BRA `(.L_x_197) ;  /* 0xfffffffc00f08947 */ /* 0x008fea000383ffff */
.L_x_189:
[----:B------:R-:W-:Y:S05]  /*96b0*/  BSYNC B0 ;  /* 0x0000000000007941 */ /* 0x000fea0003800000 */
.L_x_188:
[----:B------:R-:W-:Y:S05]  /*96c0*/  EXIT ;  /* 0x000000000000794d */ /* 0x000fea0003800000 */
.L_x_21:
[----:B-1----:R-:W-:-:S04]  /*96d0*/  IMAD.U32 R12, RZ, RZ, UR6 ;  /* 0x00000006ff0c7e24 */ /* 0x002fc8000f8e00ff */
[----:B------:R1:W4:Y:S03]  /*96e0*/  SYNCS.PHASECHK.TRANS64.TRYWAIT P1, [R12+URZ], R11 ;  /* 0x0000000b0c0075a7 */ /* 0x000326000802017f */
[----:B----4-:R-:W-:Y:S05]  /*96f0*/  @!P1 NANOSLEEP.SYNCS 0x989680 ;  /* 0x009896800000995d */ /* 0x010fea0003900000 */
[----:B------:R-:W4:Y:S02]  /*9700*/  @!P1 SYNCS.PHASECHK.TRANS64 P1, [R12+URZ], R11 ;  /* 0x0000000b0c0095a7 */ /* 0x000f24000802007f */
[----:B----4-:R-:W-:Y:S05]  /*9710*/  @!P1 BRA `(.L_x_21) ;  /* 0xfffffffc00ec9947 */ /* 0x010fea000383ffff */
[----:B------:R-:W-:Y:S05]  /*9720*/  BRA `(.L_x_20) ;  /* 0xffffff8000287947 */ /* 0x000fea000383ffff */
.L_x_27:
[----:B-1----:R-:W-:-:S04]  /*9730*/  IMAD.U32 R142, RZ, RZ, UR12 ;  /* 0x0000000cff8e7e24 */ /* 0x002fc8000f8e00ff */
[----:B------:R1:W4:Y:S03]  /*9740*/  SYNCS.PHASECHK.TRANS64.TRYWAIT P1, [R142+URZ], R13 ;  /* 0x0000000d8e0075a7 */ /* 0x000326000802017f */
[----:B----4-:R-:W-:Y:S05]  /*9750*/  @!P1 NANOSLEEP.SYNCS 0x989680 ;  /* 0x009896800000995d */ /* 0x010fea0003900000 */
[----:B------:R-:W4:Y:S02]  /*9760*/  @!P1 SYNCS.PHASECHK.TRANS64 P1, [R142+URZ], R13 ;  /* 0x0000000d8e0095a7 */ /* 0x000f24000802007f */
[----:B----4-:R-:W-:Y:S05]  /*9770*/  @!P1 BRA `(.L_x_27) ;  /* 0xfffffffc00ec9947 */ /* 0x010fea000383ffff */
[----:B------:R-:W-:Y:S05]  /*9780*/  BRA `(.L_x_26) ;  /* 0xffffff8800987947 */ /* 0x000fea000383ffff */
.L_x_176:
[----:B------:R-:W-:Y:S01]  /*9790*/  BSSY B1, `(.L_x_198) ;  /* 0x0000006000017945 */ /* 0x000fe20003800000 */
[----:B------:R-:W-:-:S07]  /*97a0*/  IMAD.MOV.U32 R6, RZ, RZ, -0x1 ;  /* 0xffffffffff067424 */ /* 0x000fce00078e00ff */
[----:B------:R-:W-:Y:S05]  /*97b0*/  WARPSYNC.COLLECTIVE R6, `(.L_x_199) ;  /* 0x00000000060c7348 */ /* 0x000fea0003c00000 */
[----:B------:R-:W-:Y:S02]  /*97c0*/  ELECT P0, UR62, PT ;  /* 0x00000000003e782f */ /* 0x000fe40003800000 */
[----:B------:R-:W-:Y:S01]  /*97d0*/  MOV R6, UR62 ;  /* 0x0000003e00067c02 */ /* 0x000fe20008000f00 */
[----:B------:R-:W-:Y:S10]  /*97e0*/  ENDCOLLECTIVE ;  /* 0x000000000000791b */ /* 0x000ff40003800000 */
.L_x_199:
[----:B------:R-:W-:Y:S05]  /*97f0*/  BSYNC B1 ;  /* 0x0000000000017941 */ /* 0x000fea0003800000 */
.L_x_198:
[----:B------:R-:W-:Y:S05]  /*9800*/  BRA `(.L_x_200) ;  /* 0xffffffec00cc7947 */ /* 0x000fea000383ffff */
.L_x_179:
[----:B0-----:R0:W1:Y:S02]  /*9810*/  SYNCS.PHASECHK.TRANS64.TRYWAIT P0, [R22+URZ+0x38], R9 ;  /* 0x00003809160075a7 */ /* 0x001064000800017f */
[----:B-1----:R-:W-:Y:S05]  /*9820*/  @!P0 NANOSLEEP.SYNCS 0x989680 ;  /* 0x009896800000895d */ /* 0x002fea0003900000 */
[----:B------:R-:W1:Y:S02]  /*9830*/  @!P0 SYNCS.PHASECHK.TRANS64 P0, [R22+URZ+0x38], R9 ;  /* 0x00003809160085a7 */ /* 0x000e64000800007f */
[----:B-1----:R-:W-:Y:S05]  /*9840*/  @!P0 BRA `(.L_x_179) ;  /* 0xfffffffc00f08947 */ /* 0x002fea000383ffff */
[----:B------:R-:W-:Y:S05]  /*9850*/  BRA `(.L_x_201) ;  /* 0xfffffff0000c7947 */ /* 0x000fea000383ffff */
.L_x_187:
[----:B------:R-:W-:Y:S01]  /*9860*/  BSSY B0, `(.L_x_202) ;  /* 0x0000006000007945 */ /* 0x000fe20003800000 */
[----:B------:R-:W-:-:S07]  /*9870*/  IMAD.MOV.U32 R6, RZ, RZ, -0x1 ;  /* 0xffffffffff067424 */ /* 0x000fce00078e00ff */
[----:B0-----:R-:W-:Y:S05]  /*9880*/  WARPSYNC.COLLECTIVE R6, `(.L_x_203) ;  /* 0x00000000060c7348 */ /* 0x001fea0003c00000 */
[----:B------:R-:W-:Y:S02]  /*9890*/  ELECT P0, UR62, PT ;  /* 0x00000000003e782f */ /* 0x000fe40003800000 */
[----:B------:R-:W-:Y:S01]  /*98a0*/  MOV R6, UR62 ;  /* 0x0000003e00067c02 */ /* 0x000fe20008000f00 */
[----:B0-----:R-:W-:Y:S10]  /*98b0*/  ENDCOLLECTIVE ;  /* 0x000000000000791b */ /* 0x001ff40003800000 */
.L_x_203:
[----:B------:R-:W-:Y:S05]  /*98c0*/  BSYNC B0 ;  /* 0x0000000000007941 */ /* 0x000fea0003800000 */
.L_x_202:
[----:B------:R-:W-:Y:S05]  /*98d0*/  BRA `(.L_x_204) ;  /* 0xfffffff8005c7947 */ /* 0x000fea000383ffff */
.L_x_191:
[----:B0-----:R0:W1:Y:S02]  /*98e0*/  SYNCS.PHASECHK.TRANS64.TRYWAIT P0, [R6+URZ], R3 ;  /* 0x00000003060075a7 */ /* 0x001064000800017f */
[----:B-1----:R-:W-:Y:S05]  /*98f0*/  @!P0 NANOSLEEP.SYNCS 0x989680 ;  /* 0x009896800000895d */ /* 0x002fea0003900000 */
[----:B------:R-:W1:Y:S02]  /*9900*/  @!P0 SYNCS.PHASECHK.TRANS64 P0, [R6+URZ], R3 ;  /* 0x00000003060085a7 */ /* 0x000e64000800007f */
[----:B-1----:R-:W-:Y:S05]  /*9910*/  @!P0 BRA `(.L_x_191) ;  /* 0xfffffffc00f08947 */ /* 0x002fea000383ffff */
[----:B------:R-:W-:Y:S05]  /*9920*/  BRA `(.L_x_205) ;  /* 0xfffffff8009c7947 */ /* 0x000fea000383ffff */
.L_x_192:
[----:B0-----:R0:W1:Y:S02]  /*9930*/  SYNCS.PHASECHK.TRANS64.TRYWAIT P0, [R7+URZ], R4 ;  /* 0x00000004070075a7 */ /* 0x001064000800017f */
[----:B-1----:R-:W-:Y:S05]  /*9940*/  @!P0 NANOSLEEP.SYNCS 0x989680 ;  /* 0x009896800000895d */ /* 0x002fea0003900000 */
[----:B------:R-:W1:Y:S02]  /*9950*/  @!P0 SYNCS.PHASECHK.TRANS64 P0, [R7+URZ], R4 ;  /* 0x00000004070085a7 */ /* 0x000e64000800007f */
[----:B-1----:R-:W-:Y:S05]  /*9960*/  @!P0 BRA `(.L_x_192) ;  /* 0xfffffffc00f08947 */ /* 0x002fea000383ffff */
[----:B------:R-:W-:Y:S05]  /*9970*/  BRA `(.L_x_206) ;  /* 0xfffffff800ac7947 */ /* 0x000fea000383ffff */
.L_x_193:
[----:B0-----:R0:W1:Y:S02]  /*9980*/  SYNCS.PHASECHK.TRANS64.TRYWAIT P0, [R6+URZ], R5 ;  /* 0x00000005060075a7 */ /* 0x001064000800017f */
[----:B-1----:R-:W-:Y:S05]  /*9990*/  @!P0 NANOSLEEP.SYNCS 0x989680 ;  /* 0x009896800000895d */ /* 0x002fea0003900000 */
[----:B------:R-:W1:Y:S02]  /*99a0*/  @!P0 SYNCS.PHASECHK.TRANS64 P0, [R6+URZ], R5 ;  /* 0x00000005060085a7 */ /* 0x000e64000800007f */
[----:B-1----:R-:W-:Y:S05]  /*99b0*/  @!P0 BRA `(.L_x_193) ;  /* 0xfffffffc00f08947 */ /* 0x002fea000383ffff */
[----:B------:R-:W-:Y:S05]  /*99c0*/  BRA `(.L_x_207) ;  /* 0xfffffff800bc7947 */ /* 0x000fea000383ffff */
.L_x_194:
[----:B0-----:R0:W1:Y:S02]  /*99d0*/  SYNCS.PHASECHK.TRANS64.TRYWAIT P0, [R9+URZ], R4 ;  /* 0x00000004090075a7 */ /* 0x001064000800017f */
[----:B-1----:R-:W-:Y:S05]  /*99e0*/  @!P0 NANOSLEEP.SYNCS 0x989680 ;  /* 0x009896800000895d */ /* 0x002fea0003900000 */
[----:B------:R-:W1:Y:S02]  /*99f0*/  @!P0 SYNCS.PHASECHK.TRANS64 P0, [R9+URZ], R4 ;  /* 0x00000004090085a7 */ /* 0x000e64000800007f */
[----:B-1----:R-:W-:Y:S05]  /*9a00*/  @!P0 BRA `(.L_x_194) ;  /* 0xfffffffc00f08947 */ /* 0x002fea000383ffff */
[----:B------:R-:W-:Y:S05]  /*9a10*/  BRA `(.L_x_208) ;  /* 0xfffffff800cc7947 */ /* 0x000fea000383ffff */
.L_x_195:
[----:B0-----:R0:W1:Y:S02]  /*9a20*/  SYNCS.PHASECHK.TRANS64.TRYWAIT P0, [R10+URZ], R5 ;  /* 0x000000050a0075a7 */ /* 0x001064000800017f */
[----:B-1----:R-:W-:Y:S05]  /*9a30*/  @!P0 NANOSLEEP.SYNCS 0x989680 ;  /* 0x009896800000895d */ /* 0x002fea0003900000 */
[----:B------:R-:W1:Y:S02]  /*9a40*/  @!P0 SYNCS.PHASECHK.TRANS64 P0, [R10+URZ], R5 ;  /* 0x000000050a0085a7 */ /* 0x000e64000800007f */
[----:B-1----:R-:W-:Y:S05]  /*9a50*/  @!P0 BRA `(.L_x_195) ;  /* 0xfffffffc00f08947 */ /* 0x002fea000383ffff */
[----:B------:R-:W-:Y:S05]  /*9a60*/  BRA `(.L_x_209) ;  /* 0xfffffff800dc7947 */ /* 0x000fea000383ffff */
.L_x_196:
[----:B-1----:R1:W2:Y:S02]  /*9a70*/  SYNCS.PHASECHK.TRANS64.TRYWAIT P0, [R11+URZ], R6 ;  /* 0x000000060b0075a7 */ /* 0x0022a4000800017f */
[----:B--2---:R-:W-:Y:S05]  /*9a80*/  @!P0 NANOSLEEP.SYNCS 0x989680 ;  /* 0x009896800000895d */ /* 0x004fea0003900000 */
[----:B------:R-:W2:Y:S02]  /*9a90*/  @!P0 SYNCS.PHASECHK.TRANS64 P0, [R11+URZ], R6 ;  /* 0x000000060b0085a7 */ /* 0x000ea4000800007f */
[----:B--2---:R-:W-:Y:S05]  /*9aa0*/  @!P0 BRA `(.L_x_196) ;  /* 0xfffffffc00f08947 */ /* 0x004fea000383ffff */
[----:B------:R-:W-:Y:S05]  /*9ab0*/  BRA `(.L_x_210) ;  /* 0xfffffff800e47947 */ /* 0x000fea000383ffff */
.L_x_211:
[----:B------:R-:W-:-:S00]  /*9ac0*/  BRA `(.L_x_211) ;  /* 0xfffffffc00fc7947 */ /* 0x000fc0000383ffff */
[----:B------:R-:W-:-:S00]  /*9ad0*/  NOP ;  /* 0x0000000000007918 */ /* 0x000fc00000000000 */
        /* <DEDUP_REMOVED lines=10> */
.L_x_212:


//--------------------- .nv.shared._ZN7cutlass13device_kernelINS_4gemm6kernel13GemmUniversalIN4cute5tupleIJiiiiEEENS1_10collective13CollectiveMmaINS1_37MainloopSm90TmaGmmaWarpSpecializedFP8ILi7ENS5_IJNS4_1CILi1EEENSA_ILi8EEESB_EEENS1_35KernelTmaWarpSpecializedCooperativeEEENS5_IJNSA_ILi128EEESG_SG_EEENS_12float_e5m2_tENS5_IJlSB_lEEESI_SJ_NS4_8TiledMMAINS4_8MMA_AtomIJNS4_4SM904GMMA31MMA_64x128x32_F32E5M2E5M2_SS_TNILNSN_7ScaleInE1ELSP_1EEEEEENS4_6LayoutINS5_IJNSA_ILi2EEESB_SB_EEENS5_IJSB_NSA_ILi0EEESV_EEEEENS5_IJNS4_10UnderscoreESY_SY_EEEEENS4_23SM90_TMA_LOAD_MULTICASTENS4_14ComposedLayoutINS4_7SwizzleILi3ELi4ELi3EEENS4_18smem_ptr_flag_bitsILi8EEENSS_INS5_IJSC_SG_EEENS5_IJSG_SB_EEEEEEEvNS4_8identityENS4_13SM90_TMA_LOADES1A_vS1B_EENS_8epilogue10collective6detail29Sm90TmaWarpSpecializedAdapterINS1F_15DefaultEpilogueISI_SJ_SJ_NS1E_6thread17LinearCombinationISI_Li1EffLNS1J_9ScaleType4KindE0ELNS_15FloatRoundStyleE2ESI_EENS1_15EpilogueDefaultEEEEEvvEEEEvNT_6ParamsE --------------------------
	.section	.nv.shared._ZN7cutlass13device_kernelINS_4gemm6kernel13GemmUniversalIN4cute5tupleIJiiiiEEENS1_10collective13CollectiveMmaINS1_37MainloopSm90TmaGmmaWarpSpecializedFP8ILi7ENS5_IJNS4_1CILi1EEENSA_ILi8EEESB_EEENS1_35KernelTmaWarpSpecializedCooperativeEEENS5_IJNSA_ILi128EEESG_SG_EEENS_12float_e5m2_tENS5_IJlSB_lEEESI_SJ_NS4_8TiledMMAINS4_8MMA_AtomIJNS4_4SM904GMMA31MMA_64x128x32_F32E5M2E5M2_SS_TNILNSN_7ScaleInE1ELSP_1EEEEEENS4_6LayoutINS5_IJNSA_ILi2EEESB_SB_EEENS5_IJSB_NSA_ILi0EEESV_EEEEENS5_IJNS4_10UnderscoreESY_SY_EEEEENS4_23SM90_TMA_LOAD_MULTICASTENS4_14ComposedLayoutINS4_7SwizzleILi3ELi4ELi3EEENS4_18smem_ptr_flag_bitsILi8EEENSS_INS5_IJSC_SG_EEENS5_IJSG_SB_EEEEEEEvNS4_8identityENS4_13SM90_TMA_LOADES1A_vS1B_EENS_8epilogue10collective6detail29Sm90TmaWarpSpecializedAdapterINS1F_15DefaultEpilogueISI_SJ_SJ_NS1E_6thread17LinearCombinationISI_Li1EffLNS1J_9ScaleType4KindE0ELNS_15FloatRoundStyleE2ESI_EENS1_15EpilogueDefaultEEEEEvvEEEEvNT_6ParamsE,"aw",@nobits
	.sectionflags	@""
	.align	16
	.zero		1024


//--------------------- .nv.shared.reserved.0     --------------------------
	.section	.nv.shared.reserved.0,"aw",@nobits
	.weak		__nv_reservedSMEM_offset_0_alias
	.size		__nv_reservedSMEM_offset_0_alias, 0, 0
	.other		__nv_reservedSMEM_offset_0_alias,@"STO_CUDA_RESERVED_SHARED STV_DEFAULT"
__nv_reservedSMEM_offset_0_alias:
	.zero		0


//--------------------- .nv.global                --------------------------
	.section	.nv.global,"aw",@nobits
.nv.global:
	.type		_ZN40_INTERNAL_7fe996a3_4_k_cu_cadf1c4d_224804cute1_E,@object
	.size		_ZN40_INTERNAL_7fe996a3_4_k_cu_cadf1c4d_224804cute1_E,(_ZN40_INTERNAL_7fe996a3_4_k_cu_cadf1c4d_224804cuda3std3__45__cpo6cbeginE - _ZN40_INTERNAL_7fe996a3_4_k_cu_cadf1c4d_224804cute1_E)
_ZN40_INTERNAL_7fe996a3_4_k_cu_cadf1c4d_224804cute1_E:
	.zero		1
	.type		_ZN40_INTERNAL_7fe996a3_4_k_cu_cadf1c4d_224804cuda3std3__45__cpo6cbeginE,@object
	.size		_ZN40_INTERNAL_7fe996a3_4_k_cu_cadf1c4d_224804cuda3std3__45__cpo6cbeginE,(_ZN40_INTERNAL_7fe996a3_4_k_cu_cadf1c4d_224804cuda3std3__48in_placeE - _ZN40_INTERNAL_7fe996a3_4_k_cu_cadf1c4d_224804cuda3std3__45__cpo6cbeginE)
_ZN40_INTERNAL_7fe996a3_4_k_cu_cadf1c4d_224804cuda3std3__45__cpo6cbeginE:
	.zero		1
	.type		_ZN40_INTERNAL_7fe996a3_4_k_cu_cadf1c4d_224804cuda3std3__48in_placeE,@object
	.size		_ZN40_INTERNAL_7fe996a3_4_k_cu_cadf1c4d_224804cuda3std3__48in_placeE,(_ZN40_INTERNAL_7fe996a3_4_k_cu_cadf1c4d_224804cuda3std6ranges3__45__cpo9iter_moveE - _ZN40_INTERNAL_7fe996a3_4_k_cu_cadf1c4d_224804cuda3std3__48in_placeE)
_ZN40_INTERNAL_7fe996a3_4_k_cu_cadf1c4d_224804cuda3std3__48in_placeE:
	.zero		1
	.type		_ZN40_INTERNAL_7fe996a3_4_k_cu_cadf1c4d_224804cuda3std6ranges3__45__cpo9iter_moveE,@object
	.size		_ZN40_INTERNAL_7fe996a3_4_k_cu_cadf1c4d_224804cuda3std6ranges3__45__cpo9iter_moveE,(_ZN40_INTERNAL_7fe996a3_4_k_cu_cadf1c4d_224804cuda3std3__45__cpo5beginE - _ZN40_INTERNAL_7fe996a3_4_k_cu_cadf1c4d_224804cuda3std6ranges3__45__cpo9iter_moveE)
_ZN40_INTERNAL_7fe996a3_4_k_cu_cadf1c4d_224804cuda3std6ranges3__45__cpo9iter_moveE:
	.zero		1
	.type		_ZN40_INTERNAL_7fe996a3_4_k_cu_cadf1c4d_224804cuda3std3__45__cpo5beginE,@object
	.size		_ZN40_INTERNAL_7fe996a3_4_k_cu_cadf1c4d_224804cuda3std3__45__cpo5beginE,(_ZN40_INTERNAL_7fe996a3_4_k_cu_cadf1c4d_224804cuda3std3__442_GLOBAL__N__7fe996a3_4_k_cu_cadf1c4d_224806ignoreE - _ZN40_INTERNAL_7fe996a3_4_k_cu_cadf1c4d_224804cuda3std3__45__cpo5beginE)
_ZN40_INTERNAL_7fe996a3_4_k_cu_cadf1c4d_224804cuda3std3__45__cpo5beginE:
	.zero		1
	.type		_ZN40_INTERNAL_7fe996a3_4_k_cu_cadf1c4d_224804cuda3std3__442_GLOBAL__N__7fe996a3_4_k_cu_cadf1c4d_224806ignoreE,@object
	.size		_ZN40_INTERNAL_7fe996a3_4_k_cu_cadf1c4d_224804cuda3std3__442_GLOBAL__N__7fe996a3_4_k_cu_cadf1c4d_224806ignoreE,(_ZN40_INTERNAL_7fe996a3_4_k_cu_cadf1c4d_224804cute7productE - _ZN40_INTERNAL_7fe996a3_4_k_cu_cadf1c4d_224804cuda3std3__442_GLOBAL__N__7fe996a3_4_k_cu_cadf1c4d_224806ignoreE)
_ZN40_INTERNAL_7fe996a3_4_k_cu_cadf1c4d_224804cuda3std3__442_GLOBAL__N__7fe996a3_4_k_cu_cadf1c4d_224806ignoreE:
	.zero		1
	.type		_ZN40_INTERNAL_7fe996a3_4_k_cu_cadf1c4d_224804cute7productE,@object
	.size		_ZN40_INTERNAL_7fe996a3_4_k_cu_cadf1c4d_224804cute7productE,(_ZN40_INTERNAL_7fe996a3_4_k_cu_cadf1c4d_224804cuda3std3__45__cpo3endE - _ZN40_INTERNAL_7fe996a3_4_k_cu_cadf1c4d_224804cute7productE)
_ZN40_INTERNAL_7fe996a3_4_k_cu_cadf1c4d_224804cute7productE:
	.zero		1
	.type		_ZN40_INTERNAL_7fe996a3_4_k_cu_cadf1c4d_224804cuda3std3__45__cpo3endE,@object
	.size		_ZN40_INTERNAL_7fe996a3_4_k_cu_cadf1c4d_224804cuda3std3__45__cpo3endE,(_ZN40_INTERNAL_7fe996a3_4_k_cu_cadf1c4d_224804cuda3std3__419piecewise_constructE - _ZN40_INTERNAL_7fe996a3_4_k_cu_cadf1c4d_224804cuda3std3__45__cpo3endE)
_ZN40_INTERNAL_7fe996a3_4_k_cu_cadf1c4d_224804cuda3std3__45__cpo3endE:
	.zero		1
	.type		_ZN40_INTERNAL_7fe996a3_4_k_cu_cadf1c4d_224804cuda3std3__419piecewise_constructE,@object
	.size		_ZN40_INTERNAL_7fe996a3_4_k_cu_cadf1c4d_224804cuda3std3__419piecewise_constructE,(_ZN40_INTERNAL_7fe996a3_4_k_cu_cadf1c4d_224804cuda3std3__45__cpo4cendE - _ZN40_INTERNAL_7fe996a3_4_k_cu_cadf1c4d_224804cuda3std3__419piecewise_constructE)
_ZN40_INTERNAL_7fe996a3_4_k_cu_cadf1c4d_224804cuda3std3__419piecewise_constructE:
	.zero		1
	.type		_ZN40_INTERNAL_7fe996a3_4_k_cu_cadf1c4d_224804cuda3std3__45__cpo4cendE,@object
	.size		_ZN40_INTERNAL_7fe996a3_4_k_cu_cadf1c4d_224804cuda3std3__45__cpo4cendE,(_ZN40_INTERNAL_7fe996a3_4_k_cu_cadf1c4d_224804cuda3std6ranges3__45__cpo4swapE - _ZN40_INTERNAL_7fe996a3_4_k_cu_cadf1c4d_224804cuda3std3__45__cpo4cendE)
_ZN40_INTERNAL_7fe996a3_4_k_cu_cadf1c4d_224804cuda3std3__45__cpo4cendE:
	.zero		1
	.type		_ZN40_INTERNAL_7fe996a3_4_k_cu_cadf1c4d_224804cuda3std6ranges3__45__cpo4swapE,@object
	.size		_ZN40_INTERNAL_7fe996a3_4_k_cu_cadf1c4d_224804cuda3std6ranges3__45__cpo4swapE,(.L_7 - _ZN40_INTERNAL_7fe996a3_4_k_cu_cadf1c4d_224804cuda3std6ranges3__45__cpo4swapE)
_ZN40_INTERNAL_7fe996a3_4_k_cu_cadf1c4d_224804cuda3std6ranges3__45__cpo4swapE:
	.zero		1
.L_7:


//--------------------- .nv.constant0._ZN7cutlass13device_kernelINS_4gemm6kernel13GemmUniversalIN4cute5tupleIJiiiiEEENS1_10collective13CollectiveMmaINS1_37MainloopSm90TmaGmmaWarpSpecializedFP8ILi7ENS5_IJNS4_1CILi1EEENSA_ILi8EEESB_EEENS1_35KernelTmaWarpSpecializedCooperativeEEENS5_IJNSA_ILi128EEESG_SG_EEENS_12float_e5m2_tENS5_IJlSB_lEEESI_SJ_NS4_8TiledMMAINS4_8MMA_AtomIJNS4_4SM904GMMA31MMA_64x128x32_F32E5M2E5M2_SS_TNILNSN_7ScaleInE1ELSP_1EEEEEENS4_6LayoutINS5_IJNSA_ILi2EEESB_SB_EEENS5_IJSB_NSA_ILi0EEESV_EEEEENS5_IJNS4_10UnderscoreESY_SY_EEEEENS4_23SM90_TMA_LOAD_MULTICASTENS4_14ComposedLayoutINS4_7SwizzleILi3ELi4ELi3EEENS4_18smem_ptr_flag_bitsILi8EEENSS_INS5_IJSC_SG_EEENS5_IJSG_SB_EEEEEEEvNS4_8identityENS4_13SM90_TMA_LOADES1A_vS1B_EENS_8epilogue10collective6detail29Sm90TmaWarpSpecializedAdapterINS1F_15DefaultEpilogueISI_SJ_SJ_NS1E_6thread17LinearCombinationISI_Li1EffLNS1J_9ScaleType4KindE0ELNS_15FloatRoundStyleE2ESI_EENS1_15EpilogueDefaultEEEEEvvEEEEvNT_6ParamsE --------------------------
	.section	.nv.constant0._ZN7cutlass13device_kernelINS_4gemm6kernel13GemmUniversalIN4cute5tupleIJiiiiEEENS1_10collective13CollectiveMmaINS1_37MainloopSm90TmaGmmaWarpSpecializedFP8ILi7ENS5_IJNS4_1CILi1EEENSA_ILi8EEESB_EEENS1_35KernelTmaWarpSpecializedCooperativeEEENS5_IJNSA_ILi128EEESG_SG_EEENS_12float_e5m2_tENS5_IJlSB_lEEESI_SJ_NS4_8TiledMMAINS4_8MMA_AtomIJNS4_4SM904GMMA31MMA_64x128x32_F32E5M2E5M2_SS_TNILNSN_7ScaleInE1ELSP_1EEEEEENS4_6LayoutINS5_IJNSA_ILi2EEESB_SB_EEENS5_IJSB_NSA_ILi0EEESV_EEEEENS5_IJNS4_10UnderscoreESY_SY_EEEEENS4_23SM90_TMA_LOAD_MULTICASTENS4_14ComposedLayoutINS4_7SwizzleILi3ELi4ELi3EEENS4_18smem_ptr_flag_bitsILi8EEENSS_INS5_IJSC_SG_EEENS5_IJSG_SB_EEEEEEEvNS4_8identityENS4_13SM90_TMA_LOADES1A_vS1B_EENS_8epilogue10collective6detail29Sm90TmaWarpSpecializedAdapterINS1F_15DefaultEpilogueISI_SJ_SJ_NS1E_6thread17LinearCombinationISI_Li1EffLNS1J_9ScaleType4KindE0ELNS_15FloatRoundStyleE2ESI_EENS1_15EpilogueDefaultEEEEEvvEEEEvNT_6ParamsE,"a",@progbits
	.sectionflags	@""
	.align	4
.nv.constant0._ZN7cutlass13device_kernelINS_4gemm6kernel13GemmUniversalIN4cute5tupleIJiiiiEEENS1_10collective13CollectiveMmaINS1_37MainloopSm90TmaGmmaWarpSpecializedFP8ILi7ENS5_IJNS4_1CILi1EEENSA_ILi8EEESB_EEENS1_35KernelTmaWarpSpecializedCooperativeEEENS5_IJNSA_ILi128EEESG_SG_EEENS_12float_e5m2_tENS5_IJlSB_lEEESI_SJ_NS4_8TiledMMAINS4_8MMA_AtomIJNS4_4SM904GMMA31MMA_64x128x32_F32E5M2E5M2_SS_TNILNSN_7ScaleInE1ELSP_1EEEEEENS4_6LayoutINS5_IJNSA_ILi2EEESB_SB_EEENS5_IJSB_NSA_ILi0EEESV_EEEEENS5_IJNS4_10UnderscoreESY_SY_EEEEENS4_23SM90_TMA_LOAD_MULTICASTENS4_14ComposedLayoutINS4_7SwizzleILi3ELi4ELi3EEENS4_18smem_ptr_flag_bitsILi8EEENSS_INS5_IJSC_SG_EEENS5_IJSG_SB_EEEEEEEvNS4_8identityENS4_13SM90_TMA_LOADES1A_vS1B_EENS_8epilogue10collective6detail29Sm90TmaWarpSpecializedAdapterINS1F_15DefaultEpilogueISI_SJ_SJ_NS1E_6thread17LinearCombinationISI_Li1EffLNS1J_9ScaleType4KindE0ELNS_15FloatRoundStyleE2ESI_EENS1_15EpilogueDefaultEEEEEvvEEEEvNT_6ParamsE:
	.zero		1664


//--------------------- SYMBOLS --------------------------

	.type		.nv.reservedSmem.offset0,@object
	.size		.nv.reservedSmem.offset0,0x4
